//
// Generated by NVIDIA NVVM Compiler
//
// Compiler Build ID: CL-36424714
// Cuda compilation tools, release 13.0, V13.0.88
// Based on NVVM 20.0.0
//

.version 9.0
.target sm_100
.address_size 64

	// .globl	_Z10XTI_kernelPtS_PjS0_S0_PdS1_S1_S1_S1_
.func  (.param .align 16 .b8 func_retval0[16]) __internal_trig_reduction_slowpathd
(
	.param .b64 __internal_trig_reduction_slowpathd_param_0
)
;
.global .align 8 .b8 __cudart_i2opi_d[144] = {8, 93, 141, 31, 177, 95, 251, 107, 234, 146, 82, 138, 247, 57, 7, 61, 123, 241, 229, 235, 199, 186, 39, 117, 45, 234, 95, 158, 102, 63, 70, 79, 183, 9, 203, 39, 207, 126, 54, 109, 31, 109, 10, 90, 139, 17, 47, 239, 15, 152, 5, 222, 255, 151, 248, 31, 59, 40, 249, 189, 139, 95, 132, 156, 244, 57, 83, 131, 57, 214, 145, 57, 65, 126, 95, 180, 38, 112, 156, 233, 132, 68, 187, 46, 245, 53, 130, 232, 62, 167, 41, 177, 28, 235, 29, 254, 28, 146, 209, 9, 234, 46, 73, 6, 224, 210, 77, 66, 58, 110, 36, 183, 97, 197, 187, 222, 171, 99, 81, 254, 65, 144, 67, 60, 153, 149, 98, 219, 192, 221, 52, 245, 209, 87, 39, 252, 41, 21, 68, 78, 110, 131, 249, 162};
.global .align 16 .b8 __cudart_sin_cos_coeffs[128] = {70, 210, 176, 44, 241, 229, 90, 190, 146, 227, 172, 105, 227, 29, 199, 62, 161, 98, 219, 25, 160, 1, 42, 191, 24, 8, 17, 17, 17, 17, 129, 63, 84, 85, 85, 85, 85, 85, 197, 191, 0, 0, 0, 0, 0, 0, 0, 0, 0, 0, 0, 0, 0, 0, 0, 0, 100, 129, 253, 32, 131, 255, 168, 189, 40, 133, 239, 193, 167, 238, 33, 62, 217, 230, 6, 142, 79, 126, 146, 190, 233, 188, 221, 25, 160, 1, 250, 62, 71, 93, 193, 22, 108, 193, 86, 191, 81, 85, 85, 85, 85, 85, 165, 63, 0, 0, 0, 0, 0, 0, 224, 191, 0, 0, 0, 0, 0, 0, 240, 63};

.visible .entry _Z10XTI_kernelPtS_PjS0_S0_PdS1_S1_S1_S1_(
	.param .u64 .ptr .align 1 _Z10XTI_kernelPtS_PjS0_S0_PdS1_S1_S1_S1__param_0,
	.param .u64 .ptr .align 1 _Z10XTI_kernelPtS_PjS0_S0_PdS1_S1_S1_S1__param_1,
	.param .u64 .ptr .align 1 _Z10XTI_kernelPtS_PjS0_S0_PdS1_S1_S1_S1__param_2,
	.param .u64 .ptr .align 1 _Z10XTI_kernelPtS_PjS0_S0_PdS1_S1_S1_S1__param_3,
	.param .u64 .ptr .align 1 _Z10XTI_kernelPtS_PjS0_S0_PdS1_S1_S1_S1__param_4,
	.param .u64 .ptr .align 1 _Z10XTI_kernelPtS_PjS0_S0_PdS1_S1_S1_S1__param_5,
	.param .u64 .ptr .align 1 _Z10XTI_kernelPtS_PjS0_S0_PdS1_S1_S1_S1__param_6,
	.param .u64 .ptr .align 1 _Z10XTI_kernelPtS_PjS0_S0_PdS1_S1_S1_S1__param_7,
	.param .u64 .ptr .align 1 _Z10XTI_kernelPtS_PjS0_S0_PdS1_S1_S1_S1__param_8,
	.param .u64 .ptr .align 1 _Z10XTI_kernelPtS_PjS0_S0_PdS1_S1_S1_S1__param_9
)
{
	.reg .pred 	%p<39>;
	.reg .b16 	%rs<3>;
	.reg .b32 	%r<72>;
	.reg .b64 	%rd<46>;
	.reg .b64 	%fd<280>;

	ld.param.u64 	%rd4, [_Z10XTI_kernelPtS_PjS0_S0_PdS1_S1_S1_S1__param_0];
	ld.param.u64 	%rd5, [_Z10XTI_kernelPtS_PjS0_S0_PdS1_S1_S1_S1__param_1];
	ld.param.u64 	%rd9, [_Z10XTI_kernelPtS_PjS0_S0_PdS1_S1_S1_S1__param_2];
	ld.param.u64 	%rd10, [_Z10XTI_kernelPtS_PjS0_S0_PdS1_S1_S1_S1__param_3];
	ld.param.u64 	%rd11, [_Z10XTI_kernelPtS_PjS0_S0_PdS1_S1_S1_S1__param_4];
	ld.param.u64 	%rd12, [_Z10XTI_kernelPtS_PjS0_S0_PdS1_S1_S1_S1__param_5];
	ld.param.u64 	%rd13, [_Z10XTI_kernelPtS_PjS0_S0_PdS1_S1_S1_S1__param_6];
	ld.param.u64 	%rd7, [_Z10XTI_kernelPtS_PjS0_S0_PdS1_S1_S1_S1__param_8];
	ld.param.u64 	%rd8, [_Z10XTI_kernelPtS_PjS0_S0_PdS1_S1_S1_S1__param_9];
	cvta.to.global.u64 	%rd14, %rd13;
	cvta.to.global.u64 	%rd1, %rd12;
	cvta.to.global.u64 	%rd15, %rd11;
	cvta.to.global.u64 	%rd16, %rd10;
	cvta.to.global.u64 	%rd17, %rd9;
	mov.u32 	%r31, %tid.x;
	mov.u32 	%r32, %ctaid.x;
	mov.u32 	%r33, %ntid.x;
	mad.lo.s32 	%r1, %r32, %r33, %r31;
	ld.global.u32 	%r2, [%rd17];
	ld.global.u32 	%r3, [%rd16];
	ld.global.u32 	%r4, [%rd15];
	ld.global.f64 	%fd1, [%rd14];
	setp.eq.s32 	%p1, %r3, 0;
	mov.f64 	%fd263, 0d0000000000000000;
	mov.f64 	%fd264, %fd263;
	mov.f64 	%fd265, %fd263;
	@%p1 bra 	$L__BB0_12;
	ld.global.f64 	%fd2, [%rd1];
	neg.s32 	%r63, %r3;
	cvta.to.global.u64 	%rd2, %rd4;
	mov.f64 	%fd256, 0d0000000000000000;
	mov.u64 	%rd22, __cudart_sin_cos_coeffs;
	mov.u32 	%r62, %r1;
	mov.f64 	%fd265, %fd256;
	mov.f64 	%fd264, %fd256;
	mov.f64 	%fd263, %fd256;
$L__BB0_2:
	mul.wide.s32 	%rd18, %r62, 2;
	add.s64 	%rd19, %rd2, %rd18;
	ld.global.u16 	%rs1, [%rd19];
	cvt.rn.f64.u16 	%fd7, %rs1;
	add.f64 	%fd263, %fd263, %fd7;
	mul.f64 	%fd9, %fd2, %fd256;
	abs.f64 	%fd10, %fd9;
	setp.neu.f64 	%p2, %fd10, 0d7FF0000000000000;
	@%p2 bra 	$L__BB0_4;
	mov.f64 	%fd79, 0d0000000000000000;
	mul.rn.f64 	%fd260, %fd9, %fd79;
	mov.b32 	%r64, 0;
	bra.uni 	$L__BB0_6;
$L__BB0_4:
	mul.f64 	%fd74, %fd9, 0d3FE45F306DC9C883;
	cvt.rni.s32.f64 	%r64, %fd74;
	cvt.rn.f64.s32 	%fd75, %r64;
	fma.rn.f64 	%fd76, %fd75, 0dBFF921FB54442D18, %fd9;
	fma.rn.f64 	%fd77, %fd75, 0dBC91A62633145C00, %fd76;
	fma.rn.f64 	%fd260, %fd75, 0dB97B839A252049C0, %fd77;
	setp.ltu.f64 	%p3, %fd10, 0d41E0000000000000;
	@%p3 bra 	$L__BB0_6;
	{ // callseq 0, 0
	.param .b64 param0;
	st.param.f64 	[param0], %fd9;
	.param .align 16 .b8 retval0[16];
	call.uni (retval0), 
	__internal_trig_reduction_slowpathd, 
	(
	param0
	);
	ld.param.f64 	%fd260, [retval0];
	ld.param.b32 	%r64, [retval0+8];
	} // callseq 0
$L__BB0_6:
	setp.neu.f64 	%p4, %fd10, 0d7FF0000000000000;
	shl.b32 	%r36, %r64, 6;
	cvt.u64.u32 	%rd20, %r36;
	and.b64  	%rd21, %rd20, 64;
	add.s64 	%rd23, %rd22, %rd21;
	mul.rn.f64 	%fd80, %fd260, %fd260;
	and.b32  	%r37, %r64, 1;
	setp.eq.b32 	%p5, %r37, 1;
	selp.f64 	%fd81, 0dBDA8FF8320FD8164, 0d3DE5DB65F9785EBA, %p5;
	ld.global.nc.v2.f64 	{%fd82, %fd83}, [%rd23];
	fma.rn.f64 	%fd84, %fd81, %fd80, %fd82;
	fma.rn.f64 	%fd85, %fd84, %fd80, %fd83;
	ld.global.nc.v2.f64 	{%fd86, %fd87}, [%rd23+16];
	fma.rn.f64 	%fd88, %fd85, %fd80, %fd86;
	fma.rn.f64 	%fd89, %fd88, %fd80, %fd87;
	ld.global.nc.v2.f64 	{%fd90, %fd91}, [%rd23+32];
	fma.rn.f64 	%fd92, %fd89, %fd80, %fd90;
	fma.rn.f64 	%fd93, %fd92, %fd80, %fd91;
	fma.rn.f64 	%fd94, %fd93, %fd260, %fd260;
	fma.rn.f64 	%fd95, %fd93, %fd80, 0d3FF0000000000000;
	selp.f64 	%fd96, %fd95, %fd94, %p5;
	and.b32  	%r38, %r64, 2;
	setp.eq.s32 	%p6, %r38, 0;
	mov.f64 	%fd97, 0d0000000000000000;
	sub.f64 	%fd98, %fd97, %fd96;
	selp.f64 	%fd99, %fd96, %fd98, %p6;
	fma.rn.f64 	%fd264, %fd99, %fd7, %fd264;
	@%p4 bra 	$L__BB0_8;
	mov.f64 	%fd105, 0d0000000000000000;
	mul.rn.f64 	%fd262, %fd9, %fd105;
	mov.b32 	%r66, 1;
	bra.uni 	$L__BB0_11;
$L__BB0_8:
	mul.f64 	%fd100, %fd9, 0d3FE45F306DC9C883;
	cvt.rni.s32.f64 	%r65, %fd100;
	cvt.rn.f64.s32 	%fd101, %r65;
	fma.rn.f64 	%fd102, %fd101, 0dBFF921FB54442D18, %fd9;
	fma.rn.f64 	%fd103, %fd101, 0dBC91A62633145C00, %fd102;
	fma.rn.f64 	%fd262, %fd101, 0dB97B839A252049C0, %fd103;
	setp.ltu.f64 	%p7, %fd10, 0d41E0000000000000;
	@%p7 bra 	$L__BB0_10;
	{ // callseq 1, 0
	.param .b64 param0;
	st.param.f64 	[param0], %fd9;
	.param .align 16 .b8 retval0[16];
	call.uni (retval0), 
	__internal_trig_reduction_slowpathd, 
	(
	param0
	);
	ld.param.f64 	%fd262, [retval0];
	ld.param.b32 	%r65, [retval0+8];
	} // callseq 1
$L__BB0_10:
	add.s32 	%r66, %r65, 1;
$L__BB0_11:
	shl.b32 	%r41, %r66, 6;
	cvt.u64.u32 	%rd24, %r41;
	and.b64  	%rd25, %rd24, 64;
	add.s64 	%rd27, %rd22, %rd25;
	mul.rn.f64 	%fd106, %fd262, %fd262;
	and.b32  	%r42, %r66, 1;
	setp.eq.b32 	%p8, %r42, 1;
	selp.f64 	%fd107, 0dBDA8FF8320FD8164, 0d3DE5DB65F9785EBA, %p8;
	ld.global.nc.v2.f64 	{%fd108, %fd109}, [%rd27];
	fma.rn.f64 	%fd110, %fd107, %fd106, %fd108;
	fma.rn.f64 	%fd111, %fd110, %fd106, %fd109;
	ld.global.nc.v2.f64 	{%fd112, %fd113}, [%rd27+16];
	fma.rn.f64 	%fd114, %fd111, %fd106, %fd112;
	fma.rn.f64 	%fd115, %fd114, %fd106, %fd113;
	ld.global.nc.v2.f64 	{%fd116, %fd117}, [%rd27+32];
	fma.rn.f64 	%fd118, %fd115, %fd106, %fd116;
	fma.rn.f64 	%fd119, %fd118, %fd106, %fd117;
	fma.rn.f64 	%fd120, %fd119, %fd262, %fd262;
	fma.rn.f64 	%fd121, %fd119, %fd106, 0d3FF0000000000000;
	selp.f64 	%fd122, %fd121, %fd120, %p8;
	and.b32  	%r43, %r66, 2;
	setp.eq.s32 	%p9, %r43, 0;
	mov.f64 	%fd123, 0d0000000000000000;
	sub.f64 	%fd124, %fd123, %fd122;
	selp.f64 	%fd125, %fd122, %fd124, %p9;
	fma.rn.f64 	%fd265, %fd125, %fd7, %fd265;
	add.f64 	%fd256, %fd256, 0d3FF0000000000000;
	add.s32 	%r63, %r63, 1;
	setp.ne.s32 	%p10, %r63, 0;
	add.s32 	%r62, %r62, %r2;
	@%p10 bra 	$L__BB0_2;
$L__BB0_12:
	abs.f64 	%fd26, %fd265;
	abs.f64 	%fd27, %fd264;
	setp.leu.f64 	%p11, %fd27, %fd26;
	setp.gt.f64 	%p12, %fd27, %fd26;
	selp.f64 	%fd28, %fd27, %fd26, %p12;
	selp.f64 	%fd126, %fd26, %fd27, %p12;
	div.rn.f64 	%fd127, %fd126, %fd28;
	mul.f64 	%fd128, %fd127, %fd127;
	fma.rn.f64 	%fd129, %fd128, 0dBEF53E1D2A25FF7E, 0d3F2D3B63DBB65B49;
	fma.rn.f64 	%fd130, %fd129, %fd128, 0dBF5312788DDE082E;
	fma.rn.f64 	%fd131, %fd130, %fd128, 0d3F6F9690C8249315;
	fma.rn.f64 	%fd132, %fd131, %fd128, 0dBF82CF5AABC7CF0D;
	fma.rn.f64 	%fd133, %fd132, %fd128, 0d3F9162B0B2A3BFDE;
	fma.rn.f64 	%fd134, %fd133, %fd128, 0dBF9A7256FEB6FC6B;
	fma.rn.f64 	%fd135, %fd134, %fd128, 0d3FA171560CE4A489;
	fma.rn.f64 	%fd136, %fd135, %fd128, 0dBFA4F44D841450E4;
	fma.rn.f64 	%fd137, %fd136, %fd128, 0d3FA7EE3D3F36BB95;
	fma.rn.f64 	%fd138, %fd137, %fd128, 0dBFAAD32AE04A9FD1;
	fma.rn.f64 	%fd139, %fd138, %fd128, 0d3FAE17813D66954F;
	fma.rn.f64 	%fd140, %fd139, %fd128, 0dBFB11089CA9A5BCD;
	fma.rn.f64 	%fd141, %fd140, %fd128, 0d3FB3B12B2DB51738;
	fma.rn.f64 	%fd142, %fd141, %fd128, 0dBFB745D022F8DC5C;
	fma.rn.f64 	%fd143, %fd142, %fd128, 0d3FBC71C709DFE927;
	fma.rn.f64 	%fd144, %fd143, %fd128, 0dBFC2492491FA1744;
	fma.rn.f64 	%fd145, %fd144, %fd128, 0d3FC99999999840D2;
	fma.rn.f64 	%fd146, %fd145, %fd128, 0dBFD555555555544C;
	mul.f64 	%fd147, %fd128, %fd146;
	fma.rn.f64 	%fd29, %fd147, %fd127, %fd127;
	@%p11 bra 	$L__BB0_14;
	{
	.reg .b32 %temp; 
	mov.b64 	{%temp, %r45}, %fd265;
	}
	setp.lt.s32 	%p14, %r45, 0;
	neg.f64 	%fd150, %fd29;
	selp.f64 	%fd151, %fd29, %fd150, %p14;
	add.f64 	%fd266, %fd151, 0d3FF921FB54442D18;
	bra.uni 	$L__BB0_15;
$L__BB0_14:
	{
	.reg .b32 %temp; 
	mov.b64 	{%temp, %r44}, %fd265;
	}
	setp.lt.s32 	%p13, %r44, 0;
	mov.f64 	%fd148, 0d400921FB54442D18;
	sub.f64 	%fd149, %fd148, %fd29;
	selp.f64 	%fd266, %fd149, %fd29, %p13;
$L__BB0_15:
	setp.neu.f64 	%p15, %fd28, 0d0000000000000000;
	@%p15 bra 	$L__BB0_17;
	{
	.reg .b32 %temp; 
	mov.b64 	{%temp, %r47}, %fd265;
	}
	setp.lt.s32 	%p18, %r47, 0;
	selp.f64 	%fd267, 0d400921FB54442D18, 0d0000000000000000, %p18;
	bra.uni 	$L__BB0_18;
$L__BB0_17:
	setp.eq.f64 	%p16, %fd26, %fd27;
	{
	.reg .b32 %temp; 
	mov.b64 	{%temp, %r46}, %fd265;
	}
	setp.lt.s32 	%p17, %r46, 0;
	selp.f64 	%fd152, 0d4002D97C7F3321D2, 0d3FE921FB54442D18, %p17;
	selp.f64 	%fd267, %fd152, %fd266, %p16;
$L__BB0_18:
	add.rn.f64 	%fd154, %fd26, %fd27;
	setp.nan.f64 	%p19, %fd154, %fd154;
	copysign.f64 	%fd155, %fd264, %fd267;
	selp.f64 	%fd36, %fd154, %fd155, %p19;
	mul.f64 	%fd156, %fd265, %fd265;
	fma.rn.f64 	%fd157, %fd264, %fd264, %fd156;
	sqrt.rn.f64 	%fd158, %fd157;
	add.f64 	%fd159, %fd158, %fd158;
	cvt.rn.f64.u32 	%fd160, %r3;
	div.rn.f64 	%fd37, %fd159, %fd160;
	div.rn.f64 	%fd38, %fd263, %fd160;
	setp.eq.s32 	%p20, %r4, 0;
	mov.f64 	%fd275, 0d0000000000000000;
	mov.f64 	%fd276, %fd275;
	mov.f64 	%fd277, %fd275;
	@%p20 bra 	$L__BB0_30;
	neg.s32 	%r68, %r4;
	cvta.to.global.u64 	%rd3, %rd5;
	mov.f64 	%fd268, 0d0000000000000000;
	mov.u64 	%rd32, __cudart_sin_cos_coeffs;
	mov.u32 	%r67, %r1;
	mov.f64 	%fd277, %fd268;
	mov.f64 	%fd276, %fd268;
	mov.f64 	%fd275, %fd268;
$L__BB0_20:
	mul.wide.s32 	%rd28, %r67, 2;
	add.s64 	%rd29, %rd3, %rd28;
	ld.global.u16 	%rs2, [%rd29];
	cvt.rn.f64.u16 	%fd43, %rs2;
	add.f64 	%fd275, %fd275, %fd43;
	mul.f64 	%fd45, %fd1, %fd268;
	abs.f64 	%fd46, %fd45;
	setp.neu.f64 	%p21, %fd46, 0d7FF0000000000000;
	@%p21 bra 	$L__BB0_22;
	mov.f64 	%fd167, 0d0000000000000000;
	mul.rn.f64 	%fd272, %fd45, %fd167;
	mov.b32 	%r69, 0;
	bra.uni 	$L__BB0_24;
$L__BB0_22:
	mul.f64 	%fd162, %fd45, 0d3FE45F306DC9C883;
	cvt.rni.s32.f64 	%r69, %fd162;
	cvt.rn.f64.s32 	%fd163, %r69;
	fma.rn.f64 	%fd164, %fd163, 0dBFF921FB54442D18, %fd45;
	fma.rn.f64 	%fd165, %fd163, 0dBC91A62633145C00, %fd164;
	fma.rn.f64 	%fd272, %fd163, 0dB97B839A252049C0, %fd165;
	setp.ltu.f64 	%p22, %fd46, 0d41E0000000000000;
	@%p22 bra 	$L__BB0_24;
	{ // callseq 2, 0
	.param .b64 param0;
	st.param.f64 	[param0], %fd45;
	.param .align 16 .b8 retval0[16];
	call.uni (retval0), 
	__internal_trig_reduction_slowpathd, 
	(
	param0
	);
	ld.param.f64 	%fd272, [retval0];
	ld.param.b32 	%r69, [retval0+8];
	} // callseq 2
$L__BB0_24:
	shl.b32 	%r50, %r69, 6;
	cvt.u64.u32 	%rd30, %r50;
	and.b64  	%rd31, %rd30, 64;
	add.s64 	%rd33, %rd32, %rd31;
	mul.rn.f64 	%fd168, %fd272, %fd272;
	and.b32  	%r51, %r69, 1;
	setp.eq.b32 	%p24, %r51, 1;
	selp.f64 	%fd169, 0dBDA8FF8320FD8164, 0d3DE5DB65F9785EBA, %p24;
	ld.global.nc.v2.f64 	{%fd170, %fd171}, [%rd33];
	fma.rn.f64 	%fd172, %fd169, %fd168, %fd170;
	fma.rn.f64 	%fd173, %fd172, %fd168, %fd171;
	ld.global.nc.v2.f64 	{%fd174, %fd175}, [%rd33+16];
	fma.rn.f64 	%fd176, %fd173, %fd168, %fd174;
	fma.rn.f64 	%fd177, %fd176, %fd168, %fd175;
	ld.global.nc.v2.f64 	{%fd178, %fd179}, [%rd33+32];
	fma.rn.f64 	%fd180, %fd177, %fd168, %fd178;
	fma.rn.f64 	%fd181, %fd180, %fd168, %fd179;
	fma.rn.f64 	%fd182, %fd181, %fd272, %fd272;
	fma.rn.f64 	%fd183, %fd181, %fd168, 0d3FF0000000000000;
	selp.f64 	%fd184, %fd183, %fd182, %p24;
	and.b32  	%r52, %r69, 2;
	setp.eq.s32 	%p25, %r52, 0;
	mov.f64 	%fd185, 0d0000000000000000;
	sub.f64 	%fd186, %fd185, %fd184;
	selp.f64 	%fd187, %fd184, %fd186, %p25;
	fma.rn.f64 	%fd276, %fd187, %fd43, %fd276;
	@%p21 bra 	$L__BB0_26;
	mov.f64 	%fd193, 0d0000000000000000;
	mul.rn.f64 	%fd274, %fd45, %fd193;
	mov.b32 	%r71, 1;
	bra.uni 	$L__BB0_29;
$L__BB0_26:
	mul.f64 	%fd188, %fd45, 0d3FE45F306DC9C883;
	cvt.rni.s32.f64 	%r70, %fd188;
	cvt.rn.f64.s32 	%fd189, %r70;
	fma.rn.f64 	%fd190, %fd189, 0dBFF921FB54442D18, %fd45;
	fma.rn.f64 	%fd191, %fd189, 0dBC91A62633145C00, %fd190;
	fma.rn.f64 	%fd274, %fd189, 0dB97B839A252049C0, %fd191;
	setp.ltu.f64 	%p26, %fd46, 0d41E0000000000000;
	@%p26 bra 	$L__BB0_28;
	{ // callseq 3, 0
	.param .b64 param0;
	st.param.f64 	[param0], %fd45;
	.param .align 16 .b8 retval0[16];
	call.uni (retval0), 
	__internal_trig_reduction_slowpathd, 
	(
	param0
	);
	ld.param.f64 	%fd274, [retval0];
	ld.param.b32 	%r70, [retval0+8];
	} // callseq 3
$L__BB0_28:
	add.s32 	%r71, %r70, 1;
$L__BB0_29:
	shl.b32 	%r55, %r71, 6;
	cvt.u64.u32 	%rd34, %r55;
	and.b64  	%rd35, %rd34, 64;
	add.s64 	%rd37, %rd32, %rd35;
	mul.rn.f64 	%fd194, %fd274, %fd274;
	and.b32  	%r56, %r71, 1;
	setp.eq.b32 	%p27, %r56, 1;
	selp.f64 	%fd195, 0dBDA8FF8320FD8164, 0d3DE5DB65F9785EBA, %p27;
	ld.global.nc.v2.f64 	{%fd196, %fd197}, [%rd37];
	fma.rn.f64 	%fd198, %fd195, %fd194, %fd196;
	fma.rn.f64 	%fd199, %fd198, %fd194, %fd197;
	ld.global.nc.v2.f64 	{%fd200, %fd201}, [%rd37+16];
	fma.rn.f64 	%fd202, %fd199, %fd194, %fd200;
	fma.rn.f64 	%fd203, %fd202, %fd194, %fd201;
	ld.global.nc.v2.f64 	{%fd204, %fd205}, [%rd37+32];
	fma.rn.f64 	%fd206, %fd203, %fd194, %fd204;
	fma.rn.f64 	%fd207, %fd206, %fd194, %fd205;
	fma.rn.f64 	%fd208, %fd207, %fd274, %fd274;
	fma.rn.f64 	%fd209, %fd207, %fd194, 0d3FF0000000000000;
	selp.f64 	%fd210, %fd209, %fd208, %p27;
	and.b32  	%r57, %r71, 2;
	setp.eq.s32 	%p28, %r57, 0;
	mov.f64 	%fd211, 0d0000000000000000;
	sub.f64 	%fd212, %fd211, %fd210;
	selp.f64 	%fd213, %fd210, %fd212, %p28;
	fma.rn.f64 	%fd277, %fd213, %fd43, %fd277;
	add.f64 	%fd268, %fd268, 0d3FF0000000000000;
	add.s32 	%r68, %r68, 1;
	setp.ne.s32 	%p29, %r68, 0;
	add.s32 	%r67, %r67, %r2;
	@%p29 bra 	$L__BB0_20;
$L__BB0_30:
	abs.f64 	%fd62, %fd277;
	abs.f64 	%fd63, %fd276;
	setp.leu.f64 	%p30, %fd63, %fd62;
	setp.gt.f64 	%p31, %fd63, %fd62;
	selp.f64 	%fd64, %fd63, %fd62, %p31;
	selp.f64 	%fd214, %fd62, %fd63, %p31;
	div.rn.f64 	%fd215, %fd214, %fd64;
	mul.f64 	%fd216, %fd215, %fd215;
	fma.rn.f64 	%fd217, %fd216, 0dBEF53E1D2A25FF7E, 0d3F2D3B63DBB65B49;
	fma.rn.f64 	%fd218, %fd217, %fd216, 0dBF5312788DDE082E;
	fma.rn.f64 	%fd219, %fd218, %fd216, 0d3F6F9690C8249315;
	fma.rn.f64 	%fd220, %fd219, %fd216, 0dBF82CF5AABC7CF0D;
	fma.rn.f64 	%fd221, %fd220, %fd216, 0d3F9162B0B2A3BFDE;
	fma.rn.f64 	%fd222, %fd221, %fd216, 0dBF9A7256FEB6FC6B;
	fma.rn.f64 	%fd223, %fd222, %fd216, 0d3FA171560CE4A489;
	fma.rn.f64 	%fd224, %fd223, %fd216, 0dBFA4F44D841450E4;
	fma.rn.f64 	%fd225, %fd224, %fd216, 0d3FA7EE3D3F36BB95;
	fma.rn.f64 	%fd226, %fd225, %fd216, 0dBFAAD32AE04A9FD1;
	fma.rn.f64 	%fd227, %fd226, %fd216, 0d3FAE17813D66954F;
	fma.rn.f64 	%fd228, %fd227, %fd216, 0dBFB11089CA9A5BCD;
	fma.rn.f64 	%fd229, %fd228, %fd216, 0d3FB3B12B2DB51738;
	fma.rn.f64 	%fd230, %fd229, %fd216, 0dBFB745D022F8DC5C;
	fma.rn.f64 	%fd231, %fd230, %fd216, 0d3FBC71C709DFE927;
	fma.rn.f64 	%fd232, %fd231, %fd216, 0dBFC2492491FA1744;
	fma.rn.f64 	%fd233, %fd232, %fd216, 0d3FC99999999840D2;
	fma.rn.f64 	%fd234, %fd233, %fd216, 0dBFD555555555544C;
	mul.f64 	%fd235, %fd216, %fd234;
	fma.rn.f64 	%fd65, %fd235, %fd215, %fd215;
	@%p30 bra 	$L__BB0_32;
	{
	.reg .b32 %temp; 
	mov.b64 	{%temp, %r59}, %fd277;
	}
	setp.lt.s32 	%p33, %r59, 0;
	neg.f64 	%fd238, %fd65;
	selp.f64 	%fd239, %fd65, %fd238, %p33;
	add.f64 	%fd278, %fd239, 0d3FF921FB54442D18;
	bra.uni 	$L__BB0_33;
$L__BB0_32:
	{
	.reg .b32 %temp; 
	mov.b64 	{%temp, %r58}, %fd277;
	}
	setp.lt.s32 	%p32, %r58, 0;
	mov.f64 	%fd236, 0d400921FB54442D18;
	sub.f64 	%fd237, %fd236, %fd65;
	selp.f64 	%fd278, %fd237, %fd65, %p32;
$L__BB0_33:
	setp.neu.f64 	%p34, %fd64, 0d0000000000000000;
	@%p34 bra 	$L__BB0_35;
	{
	.reg .b32 %temp; 
	mov.b64 	{%temp, %r61}, %fd277;
	}
	setp.lt.s32 	%p37, %r61, 0;
	selp.f64 	%fd279, 0d400921FB54442D18, 0d0000000000000000, %p37;
	bra.uni 	$L__BB0_36;
$L__BB0_35:
	setp.eq.f64 	%p35, %fd62, %fd63;
	{
	.reg .b32 %temp; 
	mov.b64 	{%temp, %r60}, %fd277;
	}
	setp.lt.s32 	%p36, %r60, 0;
	selp.f64 	%fd240, 0d4002D97C7F3321D2, 0d3FE921FB54442D18, %p36;
	selp.f64 	%fd279, %fd240, %fd278, %p35;
$L__BB0_36:
	ld.param.u64 	%rd45, [_Z10XTI_kernelPtS_PjS0_S0_PdS1_S1_S1_S1__param_7];
	add.rn.f64 	%fd241, %fd62, %fd63;
	cvta.to.global.u64 	%rd38, %rd8;
	cvta.to.global.u64 	%rd39, %rd7;
	cvta.to.global.u64 	%rd40, %rd45;
	setp.nan.f64 	%p38, %fd241, %fd241;
	copysign.f64 	%fd242, %fd276, %fd279;
	selp.f64 	%fd243, %fd241, %fd242, %p38;
	mul.f64 	%fd244, %fd277, %fd277;
	fma.rn.f64 	%fd245, %fd276, %fd276, %fd244;
	sqrt.rn.f64 	%fd246, %fd245;
	add.f64 	%fd247, %fd246, %fd246;
	cvt.rn.f64.u32 	%fd248, %r4;
	div.rn.f64 	%fd249, %fd247, %fd248;
	div.rn.f64 	%fd250, %fd275, %fd248;
	sub.f64 	%fd251, %fd36, %fd243;
	mul.wide.s32 	%rd41, %r1, 8;
	add.s64 	%rd42, %rd40, %rd41;
	st.global.f64 	[%rd42], %fd251;
	div.rn.f64 	%fd252, %fd38, %fd250;
	add.s64 	%rd43, %rd39, %rd41;
	st.global.f64 	[%rd43], %fd252;
	div.rn.f64 	%fd253, %fd37, %fd38;
	div.rn.f64 	%fd254, %fd249, %fd250;
	div.rn.f64 	%fd255, %fd253, %fd254;
	add.s64 	%rd44, %rd38, %rd41;
	st.global.f64 	[%rd44], %fd255;
	ret;

}
.func  (.param .align 16 .b8 func_retval0[16]) __internal_trig_reduction_slowpathd(
	.param .b64 __internal_trig_reduction_slowpathd_param_0
)
{
	.local .align 8 .b8 	__local_depot1[40];
	.reg .b64 	%SP;
	.reg .b64 	%SPL;
	.reg .pred 	%p<10>;
	.reg .b32 	%r<47>;
	.reg .b64 	%rd<74>;
	.reg .b64 	%fd<5>;

	mov.u64 	%SPL, __local_depot1;
	ld.param.f64 	%fd4, [__internal_trig_reduction_slowpathd_param_0];
	add.u64 	%rd1, %SPL, 0;
	{
	.reg .b32 %temp; 
	mov.b64 	{%temp, %r1}, %fd4;
	}
	shr.u32 	%r2, %r1, 20;
	and.b32  	%r3, %r2, 2047;
	setp.eq.s32 	%p1, %r3, 2047;
	mov.b32 	%r46, 0;
	@%p1 bra 	$L__BB1_9;
	add.s32 	%r20, %r3, -1024;
	mov.b64 	%rd20, %fd4;
	shl.b64 	%rd2, %rd20, 11;
	shr.u32 	%r4, %r20, 6;
	sub.s32 	%r45, 15, %r4;
	sub.s32 	%r21, 19, %r4;
	setp.lt.u32 	%p2, %r20, 128;
	selp.b32 	%r6, 18, %r21, %p2;
	setp.ge.s32 	%p3, %r45, %r6;
	mov.b64 	%rd70, 0;
	@%p3 bra 	$L__BB1_4;
	add.s32 	%r23, %r6, %r4;
	neg.s32 	%r43, %r23;
	or.b64  	%rd3, %rd2, -9223372036854775808;
	mov.b64 	%rd70, 0;
	mov.b32 	%r42, 0;
	mov.u64 	%rd25, __cudart_i2opi_d;
	mov.u32 	%r44, %r45;
$L__BB1_3:
	.pragma "nounroll";
	mul.wide.s32 	%rd22, %r42, 8;
	add.s64 	%rd23, %rd1, %rd22;
	mul.wide.s32 	%rd24, %r44, 8;
	add.s64 	%rd26, %rd25, %rd24;
	ld.global.nc.u64 	%rd27, [%rd26];
	{
	.reg .u32 %r0, %r1, %r2, %r3, %alo, %ahi, %blo, %bhi, %clo, %chi;
	mov.b64 	{%alo,%ahi}, %rd27;
	mov.b64 	{%blo,%bhi}, %rd3;
	mov.b64 	{%clo,%chi}, %rd70;
	mad.lo.cc.u32 	%r0, %alo, %blo, %clo;
	madc.hi.cc.u32 	%r1, %alo, %blo, %chi;
	madc.hi.u32 	%r2, %alo, %bhi, 0;
	mad.lo.cc.u32 	%r1, %alo, %bhi, %r1;
	madc.hi.cc.u32 	%r2, %ahi, %blo, %r2;
	madc.hi.u32 	%r3, %ahi, %bhi, 0;
	mad.lo.cc.u32 	%r1, %ahi, %blo, %r1;
	madc.lo.cc.u32 	%r2, %ahi, %bhi, %r2;
	addc.u32 	%r3, %r3, 0;
	mov.b64 	%rd28, {%r0,%r1};
	mov.b64 	%rd70, {%r2,%r3};
	}
	st.local.u64 	[%rd23], %rd28;
	add.s32 	%r44, %r44, 1;
	add.s32 	%r43, %r43, 1;
	add.s32 	%r42, %r42, 1;
	setp.ne.s32 	%p4, %r43, -15;
	mov.u32 	%r45, %r6;
	@%p4 bra 	$L__BB1_3;
$L__BB1_4:
	cvt.s64.s32 	%rd29, %r45;
	cvt.u64.u32 	%rd30, %r4;
	add.s64 	%rd31, %rd30, %rd29;
	shl.b64 	%rd32, %rd31, 3;
	add.s64 	%rd33, %rd1, %rd32;
	st.local.u64 	[%rd33+-120], %rd70;
	and.b32  	%r15, %r2, 63;
	ld.local.u64 	%rd72, [%rd1+16];
	ld.local.u64 	%rd71, [%rd1+24];
	setp.eq.s32 	%p5, %r15, 0;
	@%p5 bra 	$L__BB1_6;
	shl.b64 	%rd34, %rd71, %r15;
	shr.u64 	%rd35, %rd72, 1;
	xor.b32  	%r24, %r15, 63;
	shr.u64 	%rd36, %rd35, %r24;
	or.b64  	%rd71, %rd34, %rd36;
	ld.local.u64 	%rd37, [%rd1+8];
	shl.b64 	%rd38, %rd72, %r15;
	shr.u64 	%rd39, %rd37, 1;
	shr.u64 	%rd40, %rd39, %r24;
	or.b64  	%rd72, %rd38, %rd40;
$L__BB1_6:
	and.b32  	%r25, %r1, -2147483648;
	shr.u64 	%rd41, %rd71, 62;
	cvt.u32.u64 	%r26, %rd41;
	mov.b64 	{%r27, %r28}, %rd71;
	mov.b64 	{%r29, %r30}, %rd72;
	shf.l.wrap.b32 	%r31, %r30, %r27, 2;
	shf.l.wrap.b32 	%r32, %r27, %r28, 2;
	mov.b64 	%rd42, {%r31, %r32};
	shl.b64 	%rd43, %rd72, 2;
	shr.u64 	%rd44, %rd42, 63;
	cvt.u32.u64 	%r33, %rd44;
	add.s32 	%r34, %r33, %r26;
	setp.eq.s32 	%p6, %r25, 0;
	neg.s32 	%r35, %r34;
	selp.b32 	%r46, %r34, %r35, %p6;
	setp.gt.s64 	%p7, %rd42, -1;
	mov.b64 	%rd45, 0;
	{
	.reg .u32 %r0, %r1, %r2, %r3, %a0, %a1, %a2, %a3, %b0, %b1, %b2, %b3;
	mov.b64 	{%a0,%a1}, %rd45;
	mov.b64 	{%a2,%a3}, %rd45;
	mov.b64 	{%b0,%b1}, %rd43;
	mov.b64 	{%b2,%b3}, %rd42;
	sub.cc.u32 	%r0, %a0, %b0;
	subc.cc.u32 	%r1, %a1, %b1;
	subc.cc.u32 	%r2, %a2, %b2;
	subc.u32 	%r3, %a3, %b3;
	mov.b64 	%rd46, {%r0,%r1};
	mov.b64 	%rd47, {%r2,%r3};
	}
	xor.b32  	%r36, %r25, -2147483648;
	selp.b64 	%rd73, %rd42, %rd47, %p7;
	selp.b64 	%rd14, %rd43, %rd46, %p7;
	selp.b32 	%r17, %r25, %r36, %p7;
	clz.b64 	%r37, %rd73;
	cvt.u64.u32 	%rd15, %r37;
	setp.eq.s32 	%p8, %r37, 0;
	@%p8 bra 	$L__BB1_8;
	cvt.u32.u64 	%r38, %rd15;
	and.b32  	%r39, %r38, 63;
	shl.b64 	%rd48, %rd73, %r39;
	shr.u64 	%rd49, %rd14, 1;
	not.b32 	%r40, %r38;
	and.b32  	%r41, %r40, 63;
	shr.u64 	%rd50, %rd49, %r41;
	or.b64  	%rd73, %rd48, %rd50;
$L__BB1_8:
	mov.b64 	%rd51, -3958705157555305931;
	{
	.reg .u32 %r0, %r1, %r2, %r3, %alo, %ahi, %blo, %bhi;
	mov.b64 	{%alo,%ahi}, %rd73;
	mov.b64 	{%blo,%bhi}, %rd51;
	mul.lo.u32 	%r0, %alo, %blo;
	mul.hi.u32 	%r1, %alo, %blo;
	mad.lo.cc.u32 	%r1, %alo, %bhi, %r1;
	madc.hi.u32 	%r2, %alo, %bhi, 0;
	mad.lo.cc.u32 	%r1, %ahi, %blo, %r1;
	madc.hi.cc.u32 	%r2, %ahi, %blo, %r2;
	madc.hi.u32 	%r3, %ahi, %bhi, 0;
	mad.lo.cc.u32 	%r2, %ahi, %bhi, %r2;
	addc.u32 	%r3, %r3, 0;
	mov.b64 	%rd52, {%r0,%r1};
	mov.b64 	%rd53, {%r2,%r3};
	}
	setp.gt.s64 	%p9, %rd53, 0;
	{
	.reg .u32 %r0, %r1, %r2, %r3, %a0, %a1, %a2, %a3, %b0, %b1, %b2, %b3;
	mov.b64 	{%a0,%a1}, %rd52;
	mov.b64 	{%a2,%a3}, %rd53;
	mov.b64 	{%b0,%b1}, %rd52;
	mov.b64 	{%b2,%b3}, %rd53;
	add.cc.u32 	%r0, %a0, %b0;
	addc.cc.u32 	%r1, %a1, %b1;
	addc.cc.u32 	%r2, %a2, %b2;
	addc.u32 	%r3, %a3, %b3;
	mov.b64 	%rd54, {%r0,%r1};
	mov.b64 	%rd55, {%r2,%r3};
	}
	selp.b64 	%rd56, %rd55, %rd53, %p9;
	selp.s64 	%rd57, -1, 0, %p9;
	sub.s64 	%rd58, %rd57, %rd15;
	cvt.u64.u32 	%rd59, %r17;
	shl.b64 	%rd60, %rd59, 32;
	add.s64 	%rd61, %rd56, 1;
	shr.u64 	%rd62, %rd61, 10;
	add.s64 	%rd63, %rd62, 1;
	shr.u64 	%rd64, %rd63, 1;
	shl.b64 	%rd65, %rd58, 52;
	add.s64 	%rd66, %rd65, %rd64;
	add.s64 	%rd67, %rd66, 4602678819172646912;
	or.b64  	%rd68, %rd67, %rd60;
	mov.b64 	%fd4, %rd68;
$L__BB1_9:
	st.param.f64 	[func_retval0], %fd4;
	st.param.b32 	[func_retval0+8], %r46;
	ret;

}


// ===== COMPILED SASS (sm_100) =====

	.target	sm_100

	.elftype	@"ET_EXEC"


//--------------------- .note.nv.tkinfo           --------------------------
	.section	.note.nv.tkinfo,"",@"SHT_NOTE"
	.sectionflags	@"SHF_NOTE_NV_TKINFO"
	.tkinfo
        /*0018*/ 	.word	0x00000002
        /*0030*/ 	.string	""
        /*0030*/ 	.string	"ptxas"
        /*0030*/ 	.string	"Cuda compilation tools, release 13.0, V13.0.88"
        /*0030*/ 	.string	"Build cuda_13.0.r13.0/compiler.36424714_0"
        /*0030*/ 	.string	"-arch sm_100 -m 64 "



//--------------------- .note.nv.cuinfo           --------------------------
	.section	.note.nv.cuinfo,"",@"SHT_NOTE"
	.sectionflags	@"SHF_NOTE_NV_CUINFO"
        /*0018*/ 	.short	0x0002
        /*001a*/ 	.short	0x0064
        /*001c*/ 	.short	0x0082
	.zero		2


//--------------------- .nv.info                  --------------------------
	.section	.nv.info,"",@"SHT_CUDA_INFO"
	.align	4


	//----- nvinfo : EIATTR_REGCOUNT
	.align		4
        /*0000*/ 	.byte	0x04, 0x2f
        /*0002*/ 	.short	(.L_3 - .L_2)
	.align		4
.L_2:
        /*0004*/ 	.word	index@(_Z10XTI_kernelPtS_PjS0_S0_PdS1_S1_S1_S1_)
        /*0008*/ 	.word	0x00000030


	//----- nvinfo : EIATTR_FRAME_SIZE
	.align		4
.L_3:
        /*000c*/ 	.byte	0x04, 0x11
        /*000e*/ 	.short	(.L_5 - .L_4)
	.align		4
.L_4:
        /*0010*/ 	.word	index@($_Z10XTI_kernelPtS_PjS0_S0_PdS1_S1_S1_S1_$__internal_trig_reduction_slowpathd)
        /*0014*/ 	.word	0x00000028


	//----- nvinfo : EIATTR_FRAME_SIZE
	.align		4
.L_5:
        /*0018*/ 	.byte	0x04, 0x11
        /*001a*/ 	.short	(.L_7 - .L_6)
	.align		4
.L_6:
        /*001c*/ 	.word	index@($__internal_1_$__cuda_sm20_dsqrt_rn_f64_mediumpath_v1)
        /*0020*/ 	.word	0x00000028


	//----- nvinfo : EIATTR_FRAME_SIZE
	.align		4
.L_7:
        /*0024*/ 	.byte	0x04, 0x11
        /*0026*/ 	.short	(.L_9 - .L_8)
	.align		4
.L_8:
        /*0028*/ 	.word	index@($__internal_0_$__cuda_sm20_div_rn_f64_full)
        /*002c*/ 	.word	0x00000028


	//----- nvinfo : EIATTR_FRAME_SIZE
	.align		4
.L_9:
        /*0030*/ 	.byte	0x04, 0x11
        /*0032*/ 	.short	(.L_11 - .L_10)
	.align		4
.L_10:
        /*0034*/ 	.word	index@(_Z10XTI_kernelPtS_PjS0_S0_PdS1_S1_S1_S1_)
        /*0038*/ 	.word	0x00000028


	//----- nvinfo : EIATTR_MIN_STACK_SIZE
	.align		4
.L_11:
        /*003c*/ 	.byte	0x04, 0x12
        /*003e*/ 	.short	(.L_13 - .L_12)
	.align		4
.L_12:
        /*0040*/ 	.word	index@(_Z10XTI_kernelPtS_PjS0_S0_PdS1_S1_S1_S1_)
        /*0044*/ 	.word	0x00000028
.L_13:


//--------------------- .nv.compat                --------------------------
	.section	.nv.compat,"",@"SHT_CUDA_COMPAT_INFO"
	.align	4
        /*0000*/ 	.byte	0x02, 0x09, 0x00, 0x00, 0x02, 0x02, 0x01, 0x00, 0x02, 0x05, 0x05, 0x00, 0x03, 0x07, 0x01, 0x01
        /*0010*/ 	.byte	0x02, 0x03, 0x00, 0x00, 0x02, 0x06, 0x01, 0x00, 0x04, 0x0b, 0x08, 0x00, 0x01, 0x00, 0x00, 0x00
        /*0020*/ 	.byte	0x00, 0x00, 0x00, 0x00


//--------------------- .nv.info._Z10XTI_kernelPtS_PjS0_S0_PdS1_S1_S1_S1_ --------------------------
	.section	.nv.info._Z10XTI_kernelPtS_PjS0_S0_PdS1_S1_S1_S1_,"",@"SHT_CUDA_INFO"
	.sectionflags	@""
	.align	4


	//----- nvinfo : EIATTR_CUDA_API_VERSION
	.align		4
        /*0000*/ 	.byte	0x04, 0x37
        /*0002*/ 	.short	(.L_15 - .L_14)
.L_14:
        /*0004*/ 	.word	0x00000082


	//----- nvinfo : EIATTR_KPARAM_INFO
	.align		4
.L_15:
        /*0008*/ 	.byte	0x04, 0x17
        /*000a*/ 	.short	(.L_17 - .L_16)
.L_16:
        /*000c*/ 	.word	0x00000000
        /*0010*/ 	.short	0x0009
        /*0012*/ 	.short	0x0048
        /*0014*/ 	.byte	0x00, 0xf5, 0x21, 0x00


	//----- nvinfo : EIATTR_KPARAM_INFO
	.align		4
.L_17:
        /*0018*/ 	.byte	0x04, 0x17
        /*001a*/ 	.short	(.L_19 - .L_18)
.L_18:
        /*001c*/ 	.word	0x00000000
        /*0020*/ 	.short	0x0008
        /*0022*/ 	.short	0x0040
        /*0024*/ 	.byte	0x00, 0xf5, 0x21, 0x00


	//----- nvinfo : EIATTR_KPARAM_INFO
	.align		4
.L_19:
        /*0028*/ 	.byte	0x04, 0x17
        /*002a*/ 	.short	(.L_21 - .L_20)
.L_20:
        /*002c*/ 	.word	0x00000000
        /*0030*/ 	.short	0x0007
        /*0032*/ 	.short	0x0038
        /*0034*/ 	.byte	0x00, 0xf5, 0x21, 0x00


	//----- nvinfo : EIATTR_KPARAM_INFO
	.align		4
.L_21:
        /*0038*/ 	.byte	0x04, 0x17
        /*003a*/ 	.short	(.L_23 - .L_22)
.L_22:
        /*003c*/ 	.word	0x00000000
        /*0040*/ 	.short	0x0006
        /*0042*/ 	.short	0x0030
        /*0044*/ 	.byte	0x00, 0xf5, 0x21, 0x00


	//----- nvinfo : EIATTR_KPARAM_INFO
	.align		4
.L_23:
        /*0048*/ 	.byte	0x04, 0x17
        /*004a*/ 	.short	(.L_25 - .L_24)
.L_24:
        /*004c*/ 	.word	0x00000000
        /*0050*/ 	.short	0x0005
        /*0052*/ 	.short	0x0028
        /*0054*/ 	.byte	0x00, 0xf5, 0x21, 0x00


	//----- nvinfo : EIATTR_KPARAM_INFO
	.align		4
.L_25:
        /*0058*/ 	.byte	0x04, 0x17
        /*005a*/ 	.short	(.L_27 - .L_26)
.L_26:
        /*005c*/ 	.word	0x00000000
        /*0060*/ 	.short	0x0004
        /*0062*/ 	.short	0x0020
        /*0064*/ 	.byte	0x00, 0xf5, 0x21, 0x00


	//----- nvinfo : EIATTR_KPARAM_INFO
	.align		4
.L_27:
        /*0068*/ 	.byte	0x04, 0x17
        /*006a*/ 	.short	(.L_29 - .L_28)
.L_28:
        /*006c*/ 	.word	0x00000000
        /*0070*/ 	.short	0x0003
        /*0072*/ 	.short	0x0018
        /*0074*/ 	.byte	0x00, 0xf5, 0x21, 0x00


	//----- nvinfo : EIATTR_KPARAM_INFO
	.align		4
.L_29:
        /*0078*/ 	.byte	0x04, 0x17
        /*007a*/ 	.short	(.L_31 - .L_30)
.L_30:
        /*007c*/ 	.word	0x00000000
        /*0080*/ 	.short	0x0002
        /*0082*/ 	.short	0x0010
        /*0084*/ 	.byte	0x00, 0xf5, 0x21, 0x00


	//----- nvinfo : EIATTR_KPARAM_INFO
	.align		4
.L_31:
        /*0088*/ 	.byte	0x04, 0x17
        /*008a*/ 	.short	(.L_33 - .L_32)
.L_32:
        /*008c*/ 	.word	0x00000000
        /*0090*/ 	.short	0x0001
        /*0092*/ 	.short	0x0008
        /*0094*/ 	.byte	0x00, 0xf5, 0x21, 0x00


	//----- nvinfo : EIATTR_KPARAM_INFO
	.align		4
.L_33:
        /*0098*/ 	.byte	0x04, 0x17
        /*009a*/ 	.short	(.L_35 - .L_34)
.L_34:
        /*009c*/ 	.word	0x00000000
        /*00a0*/ 	.short	0x0000
        /*00a2*/ 	.short	0x0000
        /*00a4*/ 	.byte	0x00, 0xf5, 0x21, 0x00


	//----- nvinfo : EIATTR_SPARSE_MMA_MASK
	.align		4
.L_35:
        /*00a8*/ 	.byte	0x03, 0x50
        /*00aa*/ 	.short	0x0000


	//----- nvinfo : EIATTR_MAXREG_COUNT
	.align		4
        /*00ac*/ 	.byte	0x03, 0x1b
        /*00ae*/ 	.short	0x00ff


	//----- nvinfo : EIATTR_MERCURY_ISA_VERSION
	.align		4
        /*00b0*/ 	.byte	0x03, 0x5f
        /*00b2*/ 	.short	0x0101


	//----- nvinfo : EIATTR_VRC_CTA_INIT_COUNT
	.align		4
        /*00b4*/ 	.byte	0x02, 0x4a
	.zero		1
	.zero		1


	//----- nvinfo : EIATTR_EXIT_INSTR_OFFSETS
	.align		4
        /*00b8*/ 	.byte	0x04, 0x1c
        /*00ba*/ 	.short	(.L_37 - .L_36)


	//   ....[0]....
.L_36:
        /*00bc*/ 	.word	0x00003120


	//----- nvinfo : EIATTR_CRS_STACK_SIZE
	.align		4
.L_37:
        /*00c0*/ 	.byte	0x04, 0x1e
        /*00c2*/ 	.short	(.L_39 - .L_38)
.L_38:
        /*00c4*/ 	.word	0x00000000


	//----- nvinfo : EIATTR_CBANK_PARAM_SIZE
	.align		4
.L_39:
        /*00c8*/ 	.byte	0x03, 0x19
        /*00ca*/ 	.short	0x0050


	//----- nvinfo : EIATTR_PARAM_CBANK
	.align		4
        /*00cc*/ 	.byte	0x04, 0x0a
        /*00ce*/ 	.short	(.L_41 - .L_40)
	.align		4
.L_40:
        /*00d0*/ 	.word	index@(.nv.constant0._Z10XTI_kernelPtS_PjS0_S0_PdS1_S1_S1_S1_)
        /*00d4*/ 	.short	0x0380
        /*00d6*/ 	.short	0x0050


	//----- nvinfo : EIATTR_SW_WAR
	.align		4
.L_41:
        /*00d8*/ 	.byte	0x04, 0x36
        /*00da*/ 	.short	(.L_43 - .L_42)
.L_42:
        /*00dc*/ 	.word	0x00000008
.L_43:


//--------------------- .nv.callgraph             --------------------------
	.section	.nv.callgraph,"",@"SHT_CUDA_CALLGRAPH"
	.align	4
	.sectionentsize	8
	.align		4
        /*0000*/ 	.word	0x00000000
	.align		4
        /*0004*/ 	.word	0xffffffff
	.align		4
        /*0008*/ 	.word	0x00000000
	.align		4
        /*000c*/ 	.word	0xfffffffe
	.align		4
        /*0010*/ 	.word	0x00000000
	.align		4
        /*0014*/ 	.word	0xfffffffd
	.align		4
        /*0018*/ 	.word	0x00000000
	.align		4
        /*001c*/ 	.word	0xfffffffc


//--------------------- .nv.constant4             --------------------------
	.section	.nv.constant4,"a",@progbits
	.align	8
	.align		8
.nv.constant4:
        /*0000*/ 	.dword	__cudart_i2opi_d
	.align		8
        /*0008*/ 	.dword	__cudart_sin_cos_coeffs


//--------------------- .text._Z10XTI_kernelPtS_PjS0_S0_PdS1_S1_S1_S1_ --------------------------
	.section	.text._Z10XTI_kernelPtS_PjS0_S0_PdS1_S1_S1_S1_,"ax",@progbits
	.align	128
        .global         _Z10XTI_kernelPtS_PjS0_S0_PdS1_S1_S1_S1_
        .type           _Z10XTI_kernelPtS_PjS0_S0_PdS1_S1_S1_S1_,@function
        .size           _Z10XTI_kernelPtS_PjS0_S0_PdS1_S1_S1_S1_,(.L_x_50 - _Z10XTI_kernelPtS_PjS0_S0_PdS1_S1_S1_S1_)
        .other          _Z10XTI_kernelPtS_PjS0_S0_PdS1_S1_S1_S1_,@"STO_CUDA_ENTRY STV_DEFAULT"
_Z10XTI_kernelPtS_PjS0_S0_PdS1_S1_S1_S1_:
.text._Z10XTI_kernelPtS_PjS0_S0_PdS1_S1_S1_S1_:
[----:B------:R-:W0:Y:S08]  /*0000*/  LDC R1, c[0x0][0x37c] ;  /* 0x0000df00ff017b82 */ /* 0x000e300000000800 */
[----:B------:R-:W1:Y:S01]  /*0010*/  LDC.64 R4, c[0x0][0x398] ;  /* 0x0000e600ff047b82 */ /* 0x000e620000000a00 */
[----:B------:R-:W1:Y:S01]  /*0020*/  LDCU.64 UR6, c[0x0][0x358] ;  /* 0x00006b00ff0677ac */ /* 0x000e620008000a00 */
[----:B0-----:R-:W-:-:S06]  /*0030*/  VIADD R1, R1, 0xffffffd8 ;  /* 0xffffffd801017836 */ /* 0x001fcc0000000000 */
[----:B------:R-:W0:Y:S08]  /*0040*/  LDC.64 R8, c[0x0][0x3a0] ;  /* 0x0000e800ff087b82 */ /* 0x000e300000000a00 */
[----:B------:R-:W2:Y:S01]  /*0050*/  LDC.64 R2, c[0x0][0x390] ;  /* 0x0000e400ff027b82 */ /* 0x000ea20000000a00 */
[----:B-1----:R-:W3:Y:S07]  /*0060*/  LDG.E R4, desc[UR6][R4.64] ;  /* 0x0000000604047981 */ /* 0x002eee000c1e1900 */
[----:B------:R-:W1:Y:S01]  /*0070*/  LDC.64 R6, c[0x0][0x3b0] ;  /* 0x0000ec00ff067b82 */ /* 0x000e620000000a00 */
[----:B0-----:R-:W4:Y:S04]  /*0080*/  LDG.E R8, desc[UR6][R8.64] ;  /* 0x0000000608087981 */ /* 0x001f28000c1e1900 */
[----:B--2---:R0:W5:Y:S04]  /*0090*/  LDG.E R0, desc[UR6][R2.64] ;  /* 0x0000000602007981 */ /* 0x004168000c1e1900 */
[----:B-1----:R-:W5:Y:S01]  /*00a0*/  LDG.E.64 R6, desc[UR6][R6.64] ;  /* 0x0000000606067981 */ /* 0x002f62000c1e1b00 */
[----:B------:R-:W1:Y:S01]  /*00b0*/  S2UR UR4, SR_CTAID.X ;  /* 0x00000000000479c3 */ /* 0x000e620000002500 */
[----:B------:R-:W-:-:S02]  /*00c0*/  R2UR UR5, R1 ;  /* 0x00000000010572ca */ /* 0x000fc400000e0000 */
[----:B------:R-:W-:Y:S01]  /*00d0*/  CS2R R16, SRZ ;  /* 0x0000000000107805 */ /* 0x000fe2000001ff00 */
[----:B------:R-:W1:Y:S01]  /*00e0*/  S2R R32, SR_TID.X ;  /* 0x0000000000207919 */ /* 0x000e620000002100 */
[----:B------:R-:W-:Y:S02]  /*00f0*/  CS2R R28, SRZ ;  /* 0x00000000001c7805 */ /* 0x000fe4000001ff00 */
[----:B------:R-:W-:Y:S01]  /*0100*/  CS2R R26, SRZ ;  /* 0x00000000001a7805 */ /* 0x000fe2000001ff00 */
[----:B------:R-:W1:Y:S02]  /*0110*/  LDC R11, c[0x0][0x360] ;  /* 0x0000d800ff0b7b82 */ /* 0x000e640000000800 */
[----:B-1----:R-:W-:Y:S01]  /*0120*/  IMAD R32, R11, UR4, R32 ;  /* 0x000000040b207c24 */ /* 0x002fe2000f8e0220 */
[----:B---3--:R-:W-:Y:S02]  /*0130*/  R2UR UR9, R4 ;  /* 0x00000000040972ca */ /* 0x008fe400000e0000 */
[----:B----4-:R-:W-:-:S11]  /*0140*/  R2UR UR8, R8 ;  /* 0x00000000080872ca */ /* 0x010fd600000e0000 */
[----:B------:R-:W-:-:S09]  /*0150*/  UISETP.NE.AND UP0, UPT, UR9, URZ, UPT ;  /* 0x000000ff0900728c */ /* 0x000fd2000bf05270 */
[----:B0-----:R-:W-:Y:S05]  /*0160*/  BRA.U !UP0, `(.L_x_0) ;  /* 0x0000000908147547 */ /* 0x001fea000b800000 */
[----:B------:R-:W0:Y:S01]  /*0170*/  LDC.64 R2, c[0x0][0x3a8] ;  /* 0x0000ea00ff027b82 */ /* 0x000e220000000a00 */
[----:B------:R-:W1:Y:S01]  /*0180*/  LDCU.64 UR14, c[0x4][0x8] ;  /* 0x01000100ff0e77ac */ /* 0x000e620008000a00 */
[----:B0-----:R-:W5:Y:S01]  /*0190*/  LDG.E.64 R2, desc[UR6][R2.64] ;  /* 0x0000000602027981 */ /* 0x001f62000c1e1b00 */
[----:B------:R-:W-:Y:S01]  /*01a0*/  IMAD.MOV.U32 R25, RZ, RZ, R32 ;  /* 0x000000ffff197224 */ /* 0x000fe200078e0020 */
[----:B------:R-:W-:Y:S02]  /*01b0*/  CS2R R18, SRZ ;  /* 0x0000000000127805 */ /* 0x000fe4000001ff00 */
[----:B------:R-:W-:Y:S02]  /*01c0*/  CS2R R26, SRZ ;  /* 0x00000000001a7805 */ /* 0x000fe4000001ff00 */
[----:B------:R-:W-:Y:S02]  /*01d0*/  CS2R R28, SRZ ;  /* 0x00000000001c7805 */ /* 0x000fe4000001ff00 */
[----:B------:R-:W-:Y:S01]  /*01e0*/  CS2R R16, SRZ ;  /* 0x0000000000107805 */ /* 0x000fe2000001ff00 */
[----:B-1----:R-:W-:-:S12]  /*01f0*/  UIADD3 UR10, UPT, UPT, -UR9, URZ, URZ ;  /* 0x000000ff090a7290 */ /* 0x002fd8000fffe1ff */
.L_x_4:
[----:B------:R-:W0:Y:S02]  /*0200*/  LDC.64 R8, c[0x0][0x380] ;  /* 0x0000e000ff087b82 */ /* 0x000e240000000a00 */
[----:B0-----:R-:W-:-:S05]  /*0210*/  IMAD.WIDE R8, R25, 0x2, R8 ;  /* 0x0000000219087825 */ /* 0x001fca00078e0208 */
[----:B------:R-:W2:Y:S01]  /*0220*/  LDG.E.U16 R4, desc[UR6][R8.64] ;  /* 0x0000000608047981 */ /* 0x000ea2000c1e1500 */
[----:B-----5:R-:W-:-:S08]  /*0230*/  DMUL R30, R2, R18 ;  /* 0x00000012021e7228 */ /* 0x020fd00000000000 */
[----:B------:R-:W-:-:S14]  /*0240*/  DSETP.NEU.AND P0, PT, |R30|, +INF , PT ;  /* 0x7ff000001e00742a */ /* 0x000fdc0003f0d200 */
[----:B------:R-:W-:Y:S01]  /*0250*/  @!P0 DMUL R34, RZ, R30 ;  /* 0x0000001eff228228 */ /* 0x000fe20000000000 */
[----:B------:R-:W-:Y:S01]  /*0260*/  @!P0 IMAD.MOV.U32 R24, RZ, RZ, RZ ;  /* 0x000000ffff188224 */ /* 0x000fe200078e00ff */
[----:B--2---:R-:W0:Y:S02]  /*0270*/  I2F.F64.U16 R4, R4 ;  /* 0x0000000400047312 */ /* 0x004e240000101800 */
[----:B0-----:R-:W-:Y:S01]  /*0280*/  DADD R16, R4, R16 ;  /* 0x0000000004107229 */ /* 0x001fe20000000010 */
[----:B------:R-:W-:Y:S10]  /*0290*/  @!P0 BRA `(.L_x_1) ;  /* 0x00000000005c8947 */ /* 0x000ff40003800000 */
[----:B------:R-:W-:Y:S01]  /*02a0*/  UMOV UR12, 0x6dc9c883 ;  /* 0x6dc9c883000c7882 */ /* 0x000fe20000000000 */
[----:B------:R-:W-:Y:S01]  /*02b0*/  UMOV UR13, 0x3fe45f30 ;  /* 0x3fe45f30000d7882 */ /* 0x000fe20000000000 */
[C---:B------:R-:W-:Y:S02]  /*02c0*/  DSETP.GE.AND P0, PT, |R30|.reuse, 2.14748364800000000000e+09, PT ;  /* 0x41e000001e00742a */ /* 0x040fe40003f06200 */
[----:B------:R-:W-:Y:S01]  /*02d0*/  DMUL R8, R30, UR12 ;  /* 0x0000000c1e087c28 */ /* 0x000fe20008000000 */
[----:B------:R-:W-:Y:S01]  /*02e0*/  UMOV UR12, 0x54442d18 ;  /* 0x54442d18000c7882 */ /* 0x000fe20000000000 */
[----:B------:R-:W-:-:S04]  /*02f0*/  UMOV UR13, 0x3ff921fb ;  /* 0x3ff921fb000d7882 */ /* 0x000fc80000000000 */
[----:B------:R-:W0:Y:S08]  /*0300*/  F2I.F64 R24, R8 ;  /* 0x0000000800187311 */ /* 0x000e300000301100 */
[----:B0-----:R-:W0:Y:S02]  /*0310*/  I2F.F64 R34, R24 ;  /* 0x0000001800227312 */ /* 0x001e240000201c00 */
[----:B0-----:R-:W-:Y:S01]  /*0320*/  DFMA R10, R34, -UR12, R30 ;  /* 0x8000000c220a7c2b */ /* 0x001fe2000800001e */
[----:B------:R-:W-:Y:S01]  /*0330*/  UMOV UR12, 0x33145c00 ;  /* 0x33145c00000c7882 */ /* 0x000fe20000000000 */
[----:B------:R-:W-:-:S06]  /*0340*/  UMOV UR13, 0x3c91a626 ;  /* 0x3c91a626000d7882 */ /* 0x000fcc0000000000 */
[----:B------:R-:W-:Y:S01]  /*0350*/  DFMA R10, R34, -UR12, R10 ;  /* 0x8000000c220a7c2b */ /* 0x000fe2000800000a */
[----:B------:R-:W-:Y:S01]  /*0360*/  UMOV UR12, 0x252049c0 ;  /* 0x252049c0000c7882 */ /* 0x000fe20000000000 */
[----:B------:R-:W-:-:S06]  /*0370*/  UMOV UR13, 0x397b839a ;  /* 0x397b839a000d7882 */ /* 0x000fcc0000000000 */
[----:B------:R-:W-:Y:S01]  /*0380*/  DFMA R34, R34, -UR12, R10 ;  /* 0x8000000c22227c2b */ /* 0x000fe2000800000a */
[----:B------:R-:W-:Y:S10]  /*0390*/  @!P0 BRA `(.L_x_1) ;  /* 0x00000000001c8947 */ /* 0x000ff40003800000 */
[----:B------:R-:W-:Y:S01]  /*03a0*/  IMAD.MOV.U32 R8, RZ, RZ, R30 ;  /* 0x000000ffff087224 */ /* 0x000fe200078e001e */
[----:B------:R-:W-:Y:S01]  /*03b0*/  MOV R40, 0x3e0 ;  /* 0x000003e000287802 */ /* 0x000fe20000000f00 */
[----:B------:R-:W-:-:S07]  /*03c0*/  IMAD.MOV.U32 R37, RZ, RZ, R31 ;  /* 0x000000ffff257224 */ /* 0x000fce00078e001f */
[----:B------:R-:W-:Y:S05]  /*03d0*/  CALL.REL.NOINC `($_Z10XTI_kernelPtS_PjS0_S0_PdS1_S1_S1_S1_$__internal_trig_reduction_slowpathd) ;  /* 0x0000003400747944 */ /* 0x000fea0003c00000 */
[----:B------:R-:W-:Y:S02]  /*03e0*/  IMAD.MOV.U32 R24, RZ, RZ, R10 ;  /* 0x000000ffff187224 */ /* 0x000fe400078e000a */
[----:B------:R-:W-:Y:S02]  /*03f0*/  IMAD.MOV.U32 R34, RZ, RZ, R8 ;  /* 0x000000ffff227224 */ /* 0x000fe400078e0008 */
[----:B------:R-:W-:-:S07]  /*0400*/  IMAD.MOV.U32 R35, RZ, RZ, R9 ;  /* 0x000000ffff237224 */ /* 0x000fce00078e0009 */
.L_x_1:
[----:B------:R-:W-:-:S05]  /*0410*/  IMAD.SHL.U32 R8, R24, 0x40, RZ ;  /* 0x0000004018087824 */ /* 0x000fca00078e00ff */
[----:B------:R-:W-:-:S04]  /*0420*/  LOP3.LUT R8, R8, 0x40, RZ, 0xc0, !PT ;  /* 0x0000004008087812 */ /* 0x000fc800078ec0ff */
[----:B------:R-:W-:-:S05]  /*0430*/  IADD3 R38, P0, PT, R8, UR14, RZ ;  /* 0x0000000e08267c10 */ /* 0x000fca000ff1e0ff */
[----:B------:R-:W-:-:S05]  /*0440*/  IMAD.X R39, RZ, RZ, UR15, P0 ;  /* 0x0000000fff277e24 */ /* 0x000fca00080e06ff */
[----:B------:R-:W2:Y:S04]  /*0450*/  LDG.E.128.CONSTANT R8, desc[UR6][R38.64] ;  /* 0x0000000626087981 */ /* 0x000ea8000c1e9d00 */
[----:B------:R-:W3:Y:S04]  /*0460*/  LDG.E.128.CONSTANT R12, desc[UR6][R38.64+0x10] ;  /* 0x00001006260c7981 */ /* 0x000ee8000c1e9d00 */
[----:B------:R-:W4:Y:S01]  /*0470*/  LDG.E.128.CONSTANT R20, desc[UR6][R38.64+0x20] ;  /* 0x0000200626147981 */ /* 0x000f22000c1e9d00 */
[----:B------:R-:W-:Y:S01]  /*0480*/  LOP3.LUT R33, R24, 0x1, RZ, 0xc0, !PT ;  /* 0x0000000118217812 */ /* 0x000fe200078ec0ff */
[----:B------:R-:W-:Y:S01]  /*0490*/  IMAD.MOV.U32 R40, RZ, RZ, 0x20fd8164 ;  /* 0x20fd8164ff287424 */ /* 0x000fe200078e00ff */
[----:B------:R-:W-:-:S02]  /*04a0*/  DMUL R36, R34, R34 ;  /* 0x0000002222247228 */ /* 0x000fc40000000000 */
[----:B------:R-:W-:Y:S01]  /*04b0*/  ISETP.NE.U32.AND P0, PT, R33, 0x1, PT ;  /* 0x000000012100780c */ /* 0x000fe20003f05070 */
[----:B------:R-:W-:Y:S01]  /*04c0*/  IMAD.MOV.U32 R33, RZ, RZ, 0x3da8ff83 ;  /* 0x3da8ff83ff217424 */ /* 0x000fe200078e00ff */
[----:B------:R-:W-:Y:S02]  /*04d0*/  DSETP.NEU.AND P1, PT, |R30|, +INF , PT ;  /* 0x7ff000001e00742a */ /* 0x000fe40003f2d200 */
[----:B------:R-:W-:Y:S02]  /*04e0*/  FSEL R40, R40, -8.06006814911005101289e+34, !P0 ;  /* 0xf9785eba28287808 */ /* 0x000fe40004000000 */
[----:B------:R-:W-:-:S06]  /*04f0*/  FSEL R41, -R33, 0.11223486810922622681, !P0 ;  /* 0x3de5db6521297808 */ /* 0x000fcc0004000100 */
[----:B--2---:R-:W-:-:S08]  /*0500*/  DFMA R8, R36, R40, R8 ;  /* 0x000000282408722b */ /* 0x004fd00000000008 */
[----:B------:R-:W-:-:S08]  /*0510*/  DFMA R8, R36, R8, R10 ;  /* 0x000000082408722b */ /* 0x000fd0000000000a */
[----:B---3--:R-:W-:-:S08]  /*0520*/  DFMA R8, R36, R8, R12 ;  /* 0x000000082408722b */ /* 0x008fd0000000000c */
[----:B------:R-:W-:-:S08]  /*0530*/  DFMA R8, R36, R8, R14 ;  /* 0x000000082408722b */ /* 0x000fd0000000000e */
[----:B----4-:R-:W-:-:S08]  /*0540*/  DFMA R8, R36, R8, R20 ;  /* 0x000000082408722b */ /* 0x010fd00000000014 */
[----:B------:R-:W-:-:S08]  /*0550*/  DFMA R8, R36, R8, R22 ;  /* 0x000000082408722b */ /* 0x000fd00000000016 */
[----:B------:R-:W-:Y:S02]  /*0560*/  DFMA R34, R8, R34, R34 ;  /* 0x000000220822722b */ /* 0x000fe40000000022 */
[----:B------:R-:W-:-:S10]  /*0570*/  DFMA R8, R36, R8, 1 ;  /* 0x3ff000002408742b */ /* 0x000fd40000000008 */
[----:B------:R-:W-:Y:S02]  /*0580*/  FSEL R10, R8, R34, !P0 ;  /* 0x00000022080a7208 */ /* 0x000fe40004000000 */
[----:B------:R-:W-:Y:S01]  /*0590*/  FSEL R11, R9, R35, !P0 ;  /* 0x00000023090b7208 */ /* 0x000fe20004000000 */
[----:B------:R-:W-:Y:S01]  /*05a0*/  @!P1 DMUL R34, RZ, R30 ;  /* 0x0000001eff229228 */ /* 0x000fe20000000000 */
[----:B------:R-:W-:Y:S01]  /*05b0*/  LOP3.LUT P0, RZ, R24, 0x2, RZ, 0xc0, !PT ;  /* 0x0000000218ff7812 */ /* 0x000fe2000780c0ff */
[----:B------:R-:W-:-:S03]  /*05c0*/  @!P1 IMAD.MOV.U32 R24, RZ, RZ, 0x1 ;  /* 0x00000001ff189424 */ /* 0x000fc600078e00ff */
[----:B------:R-:W-:-:S10]  /*05d0*/  DADD R8, RZ, -R10 ;  /* 0x00000000ff087229 */ /* 0x000fd4000000080a */
[----:B------:R-:W-:Y:S02]  /*05e0*/  FSEL R8, R10, R8, !P0 ;  /* 0x000000080a087208 */ /* 0x000fe40004000000 */
[----:B------:R-:W-:-:S06]  /*05f0*/  FSEL R9, R11, R9, !P0 ;  /* 0x000000090b097208 */ /* 0x000fcc0004000000 */
[----:B------:R-:W-:Y:S01]  /*0600*/  DFMA R28, R4, R8, R28 ;  /* 0x00000008041c722b */ /* 0x000fe2000000001c */
        /* <DEDUP_REMOVED lines=24> */
.L_x_3:
[----:B------:R-:W-:-:S07]  /*0790*/  VIADD R24, R24, 0x1 ;  /* 0x0000000118187836 */ /* 0x000fce0000000000 */
.L_x_2:
        /* <DEDUP_REMOVED lines=9> */
[----:B------:R-:W-:Y:S01]  /*0830*/  UIADD3 UR10, UPT, UPT, UR10, 0x1, URZ ;  /* 0x000000010a0a7890 */ /* 0x000fe2000fffe0ff */
[----:B------:R-:W-:Y:S01]  /*0840*/  IMAD.MOV.U32 R33, RZ, RZ, 0x3da8ff83 ;  /* 0x3da8ff83ff217424 */ /* 0x000fe200078e00ff */
[----:B------:R-:W-:Y:S01]  /*0850*/  ISETP.NE.U32.AND P0, PT, R30, 0x1, PT ;  /* 0x000000011e00780c */ /* 0x000fe20003f05070 */
[----:B------:R-:W-:Y:S01]  /*0860*/  DMUL R30, R34, R34 ;  /* 0x00000022221e7228 */ /* 0x000fe20000000000 */
[----:B------:R-:W-:Y:S01]  /*0870*/  UISETP.NE.AND UP0, UPT, UR10, URZ, UPT ;  /* 0x000000ff0a00728c */ /* 0x000fe2000bf05270 */
[----:B------:R-:W-:Y:S01]  /*0880*/  DADD R18, R18, 1 ;  /* 0x3ff0000012127429 */ /* 0x000fe20000000000 */
[----:B------:R-:W-:Y:S01]  /*0890*/  FSEL R38, R38, -8.06006814911005101289e+34, !P0 ;  /* 0xf9785eba26267808 */ /* 0x000fe20004000000 */
[----:B------:R-:W-:Y:S01]  /*08a0*/  IMAD.IADD R25, R0, 0x1, R25 ;  /* 0x0000000100197824 */ /* 0x000fe200078e0219 */
        /* <DEDUP_REMOVED lines=10> */
[----:B------:R-:W-:Y:S02]  /*0950*/  FSEL R11, R9, R35, !P0 ;  /* 0x00000023090b7208 */ /* 0x000fe40004000000 */
[----:B------:R-:W-:-:S04]  /*0960*/  LOP3.LUT P0, RZ, R24, 0x2, RZ, 0xc0, !PT ;  /* 0x0000000218ff7812 */ /* 0x000fc8000780c0ff */
[----:B------:R-:W-:-:S10]  /*0970*/  DADD R8, RZ, -R10 ;  /* 0x00000000ff087229 */ /* 0x000fd4000000080a */
[----:B------:R-:W-:Y:S02]  /*0980*/  FSEL R8, R10, R8, !P0 ;  /* 0x000000080a087208 */ /* 0x000fe40004000000 */
[----:B------:R-:W-:-:S06]  /*0990*/  FSEL R9, R11, R9, !P0 ;  /* 0x000000090b097208 */ /* 0x000fcc0004000000 */
[----:B------:R-:W-:Y:S01]  /*09a0*/  DFMA R26, R4, R8, R26 ;  /* 0x00000008041a722b */ /* 0x000fe2000000001a */
[----:B------:R-:W-:Y:S10]  /*09b0*/  BRA.U UP0, `(.L_x_4) ;  /* 0xfffffff900107547 */ /* 0x000ff4000b83ffff */
.L_x_0:
[----:B------:R-:W-:Y:S01]  /*09c0*/  DADD R10, -RZ, |R28| ;  /* 0x00000000ff0a7229 */ /* 0x000fe2000000051c */
[----:B------:R-:W-:Y:S01]  /*09d0*/  IMAD.MOV.U32 R4, RZ, RZ, 0x1 ;  /* 0x00000001ff047424 */ /* 0x000fe200078e00ff */
[--C-:B------:R-:W-:Y:S01]  /*09e0*/  DADD R12, -RZ, |R26|.reuse ;  /* 0x00000000ff0c7229 */ /* 0x100fe2000000051a */
[----:B------:R-:W-:Y:S01]  /*09f0*/  BSSY.RECONVERGENT B0, `(.L_x_5) ;  /* 0x0000019000007945 */ /* 0x000fe20003800200 */
[----:B------:R-:W-:-:S08]  /*0a00*/  DSETP.GT.AND P1, PT, |R28|, |R26|, PT ;  /* 0x4000001a1c00722a */ /* 0x000fd00003f24200 */
[----:B------:R-:W-:Y:S02]  /*0a10*/  FSEL R3, R11, R13, P1 ;  /* 0x0000000d0b037208 */ /* 0x000fe40000800000 */
[----:B------:R-:W-:Y:S02]  /*0a20*/  FSEL R2, R10, R12, P1 ;  /* 0x0000000c0a027208 */ /* 0x000fe40000800000 */
[----:B------:R-:W0:Y:S01]  /*0a30*/  MUFU.RCP64H R5, R3 ;  /* 0x0000000300057308 */ /* 0x000e220000001800 */
[----:B------:R-:W-:Y:S02]  /*0a40*/  FSEL R12, R12, R10, P1 ;  /* 0x0000000a0c0c7208 */ /* 0x000fe40000800000 */
[----:B------:R-:W-:-:S04]  /*0a50*/  FSEL R13, R13, R11, P1 ;  /* 0x0000000b0d0d7208 */ /* 0x000fc80000800000 */
[----:B------:R-:W-:Y:S01]  /*0a60*/  FSETP.GEU.AND P2, PT, |R13|, 6.5827683646048100446e-37, PT ;  /* 0x036000000d00780b */ /* 0x000fe20003f4e200 */
[----:B0-----:R-:W-:-:S08]  /*0a70*/  DFMA R8, -R2, R4, 1 ;  /* 0x3ff000000208742b */ /* 0x001fd00000000104 */
[----:B------:R-:W-:-:S08]  /*0a80*/  DFMA R8, R8, R8, R8 ;  /* 0x000000080808722b */ /* 0x000fd00000000008 */
[----:B------:R-:W-:-:S08]  /*0a90*/  DFMA R8, R4, R8, R4 ;  /* 0x000000080408722b */ /* 0x000fd00000000004 */
[----:B------:R-:W-:-:S08]  /*0aa0*/  DFMA R4, -R2, R8, 1 ;  /* 0x3ff000000204742b */ /* 0x000fd00000000108 */
[----:B------:R-:W-:-:S08]  /*0ab0*/  DFMA R4, R8, R4, R8 ;  /* 0x000000040804722b */ /* 0x000fd00000000008 */
[----:B------:R-:W-:-:S08]  /*0ac0*/  DMUL R8, R4, R12 ;  /* 0x0000000c04087228 */ /* 0x000fd00000000000 */
[----:B------:R-:W-:-:S08]  /*0ad0*/  DFMA R10, -R2, R8, R12 ;  /* 0x00000008020a722b */ /* 0x000fd0000000010c */
[----:B------:R-:W-:-:S10]  /*0ae0*/  DFMA R4, R4, R10, R8 ;  /* 0x0000000a0404722b */ /* 0x000fd40000000008 */
[----:B------:R-:W-:-:S05]  /*0af0*/  FFMA R8, RZ, R3, R5 ;  /* 0x00000003ff087223 */ /* 0x000fca0000000005 */
[----:B------:R-:W-:-:S13]  /*0b00*/  FSETP.GT.AND P0, PT, |R8|, 1.469367938527859385e-39, PT ;  /* 0x001000000800780b */ /* 0x000fda0003f04200 */
[----:B------:R-:W-:Y:S05]  /*0b10*/  @P0 BRA P2, `(.L_x_6) ;  /* 0x0000000000180947 */ /* 0x000fea0001000000 */
[----:B------:R-:W-:Y:S01]  /*0b20*/  IMAD.MOV.U32 R14, RZ, RZ, R2 ;  /* 0x000000ffff0e7224 */ /* 0x000fe200078e0002 */
[----:B------:R-:W-:Y:S01]  /*0b30*/  MOV R10, 0xb60 ;  /* 0x00000b60000a7802 */ /* 0x000fe20000000f00 */
[----:B------:R-:W-:-:S07]  /*0b40*/  IMAD.MOV.U32 R15, RZ, RZ, R3 ;  /* 0x000000ffff0f7224 */ /* 0x000fce00078e0003 */
[----:B-----5:R-:W-:Y:S05]  /*0b50*/  CALL.REL.NOINC `($__internal_0_$__cuda_sm20_div_rn_f64_full) ;  /* 0x0000002400747944 */ /* 0x020fea0003c00000 */
[----:B------:R-:W-:Y:S02]  /*0b60*/  IMAD.MOV.U32 R4, RZ, RZ, R14 ;  /* 0x000000ffff047224 */ /* 0x000fe400078e000e */
[----:B------:R-:W-:-:S07]  /*0b70*/  IMAD.MOV.U32 R5, RZ, RZ, R15 ;  /* 0x000000ffff057224 */ /* 0x000fce00078e000f */
.L_x_6:
[----:B------:R-:W-:Y:S05]  /*0b80*/  BSYNC.RECONVERGENT B0 ;  /* 0x0000000000007941 */ /* 0x000fea0003800200 */
.L_x_5:
[----:B------:R-:W-:Y:S01]  /*0b90*/  DMUL R8, R4, R4 ;  /* 0x0000000404087228 */ /* 0x000fe20000000000 */
[----:B------:R-:W-:Y:S01]  /*0ba0*/  IMAD.MOV.U32 R10, RZ, RZ, -0x2449a4b7 ;  /* 0xdbb65b49ff0a7424 */ /* 0x000fe200078e00ff */
[----:B------:R-:W-:Y:S01]  /*0bb0*/  UMOV UR10, 0x2a25ff7e ;  /* 0x2a25ff7e000a7882 */ /* 0x000fe20000000000 */
[----:B------:R-:W-:Y:S01]  /*0bc0*/  IMAD.MOV.U32 R11, RZ, RZ, 0x3f2d3b63 ;  /* 0x3f2d3b63ff0b7424 */ /* 0x000fe200078e00ff */
[----:B------:R-:W-:Y:S01]  /*0bd0*/  UMOV UR11, 0x3ef53e1d ;  /* 0x3ef53e1d000b7882 */ /* 0x000fe20000000000 */
[----:B------:R-:W-:Y:S01]  /*0be0*/  DMUL R14, R26, R26 ;  /* 0x0000001a1a0e7228 */ /* 0x000fe20000000000 */
[----:B------:R-:W-:Y:S01]  /*0bf0*/  ISETP.GE.AND P2, PT, R27, RZ, PT ;  /* 0x000000ff1b00720c */ /* 0x000fe20003f46270 */
[----:B------:R-:W-:Y:S01]  /*0c00*/  IMAD.MOV.U32 R18, RZ, RZ, 0x0 ;  /* 0x00000000ff127424 */ /* 0x000fe200078e00ff */
[----:B------:R-:W-:Y:S01]  /*0c10*/  DSETP.NEU.AND P3, PT, R2, RZ, PT ;  /* 0x000000ff0200722a */ /* 0x000fe20003f6d000 */
[----:B------:R-:W-:Y:S01]  /*0c20*/  IMAD.MOV.U32 R19, RZ, RZ, 0x3fd80000 ;  /* 0x3fd80000ff137424 */ /* 0x000fe200078e00ff */
[C---:B------:R-:W-:Y:S01]  /*0c30*/  DFMA R10, R8.reuse, -UR10, R10 ;  /* 0x8000000a080a7c2b */ /* 0x040fe2000800000a */
[----:B------:R-:W-:Y:S01]  /*0c40*/  UMOV UR10, 0x8dde082e ;  /* 0x8dde082e000a7882 */ /* 0x000fe20000000000 */
[----:B------:R-:W-:Y:S01]  /*0c50*/  UMOV UR11, 0x3f531278 ;  /* 0x3f531278000b7882 */ /* 0x000fe20000000000 */
[----:B------:R-:W-:Y:S01]  /*0c60*/  @P1 PLOP3.LUT P0, PT, P2, PT, PT, 0x80, 0x8 ;  /* 0x000000000008181c */ /* 0x000fe2000170f070 */
[----:B------:R-:W-:Y:S04]  /*0c70*/  BSSY.RECONVERGENT B0, `(.L_x_7) ;  /* 0x0000068000007945 */ /* 0x000fe80003800200 */
[----:B------:R-:W-:Y:S01]  /*0c80*/  DFMA R10, R8, R10, -UR10 ;  /* 0x8000000a080a7e2b */ /* 0x000fe2000800000a */
[----:B------:R-:W-:Y:S01]  /*0c90*/  UMOV UR10, 0xc8249315 ;  /* 0xc8249315000a7882 */ /* 0x000fe20000000000 */
[----:B------:R-:W-:-:S06]  /*0ca0*/  UMOV UR11, 0x3f6f9690 ;  /* 0x3f6f9690000b7882 */ /* 0x000fcc0000000000 */
[----:B------:R-:W-:Y:S01]  /*0cb0*/  DFMA R10, R8, R10, UR10 ;  /* 0x0000000a080a7e2b */ /* 0x000fe2000800000a */
[----:B------:R-:W-:Y:S01]  /*0cc0*/  UMOV UR10, 0xabc7cf0d ;  /* 0xabc7cf0d000a7882 */ /* 0x000fe20000000000 */
[----:B------:R-:W-:-:S06]  /*0cd0*/  UMOV UR11, 0x3f82cf5a ;  /* 0x3f82cf5a000b7882 */ /* 0x000fcc0000000000 */
        /* <DEDUP_REMOVED lines=41> */
[----:B------:R-:W-:Y:S01]  /*0f70*/  DFMA R10, R28, R28, R14 ;  /* 0x0000001c1c0a722b */ /* 0x000fe2000000000e */
[----:B------:R-:W-:-:S05]  /*0f80*/  UMOV UR11, 0x3fd55555 ;  /* 0x3fd55555000b7882 */ /* 0x000fca0000000000 */
[----:B------:R-:W-:Y:S02]  /*0f90*/  DFMA R14, R8, R12, -UR10 ;  /* 0x8000000a080e7e2b */ /* 0x000fe4000800000c */
[----:B------:R-:W0:Y:S02]  /*0fa0*/  MUFU.RSQ64H R13, R11 ;  /* 0x0000000b000d7308 */ /* 0x000e240000001c00 */
[----:B------:R-:W-:-:S04]  /*0fb0*/  VIADD R12, R11, 0xfcb00000 ;  /* 0xfcb000000b0c7836 */ /* 0x000fc80000000000 */
[----:B------:R-:W-:-:S08]  /*0fc0*/  DMUL R14, R8, R14 ;  /* 0x0000000e080e7228 */ /* 0x000fd00000000000 */
[----:B------:R-:W-:Y:S02]  /*0fd0*/  DFMA R20, R14, R4, R4 ;  /* 0x000000040e14722b */ /* 0x000fe40000000004 */
[----:B0-----:R-:W-:-:S06]  /*0fe0*/  DMUL R4, R12, R12 ;  /* 0x0000000c0c047228 */ /* 0x001fcc0000000000 */
[----:B------:R-:W-:Y:S02]  /*0ff0*/  @P1 DADD R14, -RZ, -R20 ;  /* 0x00000000ff0e1229 */ /* 0x000fe40000000914 */
[----:B------:R-:W-:Y:S01]  /*1000*/  DFMA R8, R10, -R4, 1 ;  /* 0x3ff000000a08742b */ /* 0x000fe20000000804 */
[----:B------:R-:W-:Y:S02]  /*1010*/  @!P1 IMAD.MOV.U32 R4, RZ, RZ, 0x54442d18 ;  /* 0x54442d18ff049424 */ /* 0x000fe400078e00ff */
[----:B------:R-:W-:-:S05]  /*1020*/  @!P1 IMAD.MOV.U32 R5, RZ, RZ, 0x400921fb ;  /* 0x400921fbff059424 */ /* 0x000fca00078e00ff */
[----:B------:R-:W-:Y:S01]  /*1030*/  @P1 FSEL R2, R20, R14, !P0 ;  /* 0x0000000e14021208 */ /* 0x000fe20004000000 */
[----:B------:R-:W-:Y:S01]  /*1040*/  DFMA R18, R8, R18, 0.5 ;  /* 0x3fe000000812742b */ /* 0x000fe20000000012 */
[----:B------:R-:W-:Y:S01]  /*1050*/  @P1 FSEL R3, R21, R15, !P0 ;  /* 0x0000000f15031208 */ /* 0x000fe20004000000 */
[----:B------:R-:W-:Y:S01]  /*1060*/  @P1 IMAD.MOV.U32 R14, RZ, RZ, 0x54442d18 ;  /* 0x54442d18ff0e1424 */ /* 0x000fe200078e00ff */
[----:B------:R-:W-:Y:S01]  /*1070*/  DMUL R8, R12, R8 ;  /* 0x000000080c087228 */ /* 0x000fe20000000000 */
[----:B------:R-:W-:Y:S01]  /*1080*/  @P1 IMAD.MOV.U32 R15, RZ, RZ, 0x3ff921fb ;  /* 0x3ff921fbff0f1424 */ /* 0x000fe200078e00ff */
[----:B------:R-:W-:Y:S01]  /*1090*/  @!P1 DADD R4, -R20, R4 ;  /* 0x0000000014049229 */ /* 0x000fe20000000104 */
[----:B------:R-:W-:-:S04]  /*10a0*/  @!P1 PLOP3.LUT P0, PT, P2, PT, PT, 0x80, 0x8 ;  /* 0x000000000008981c */ /* 0x000fc8000170f070 */
[----:B------:R-:W-:Y:S02]  /*10b0*/  @P1 DADD R2, R2, R14 ;  /* 0x0000000002021229 */ /* 0x000fe4000000000e */
[----:B------:R-:W-:Y:S01]  /*10c0*/  DFMA R18, R18, R8, R12 ;  /* 0x000000081212722b */ /* 0x000fe2000000000c */
[----:B------:R-:W-:Y:S02]  /*10d0*/  @P3 IMAD.MOV.U32 R15, RZ, RZ, 0x4002d97c ;  /* 0x4002d97cff0f3424 */ /* 0x000fe400078e00ff */
[----:B------:R-:W-:Y:S01]  /*10e0*/  @P3 IMAD.MOV.U32 R9, RZ, RZ, 0x7f3321d2 ;  /* 0x7f3321d2ff093424 */ /* 0x000fe200078e00ff */
[----:B------:R-:W-:Y:S02]  /*10f0*/  @!P1 FSEL R2, R4, R20, !P0 ;  /* 0x0000001404029208 */ /* 0x000fe40004000000 */
[----:B------:R-:W-:Y:S01]  /*1100*/  @!P1 FSEL R3, R5, R21, !P0 ;  /* 0x0000001505039208 */ /* 0x000fe20004000000 */
[--C-:B------:R-:W-:Y:S01]  /*1110*/  @P3 DSETP.NEU.AND P1, PT, |R26|, |R28|.reuse, PT ;  /* 0x4000001c1a00322a */ /* 0x100fe20003f2d200 */
[----:B------:R-:W-:Y:S01]  /*1120*/  @P3 FSEL R9, R9, 3.37028055040000000000e+12, !P0 ;  /* 0x54442d1809093808 */ /* 0x000fe20004000000 */
[----:B------:R-:W-:Y:S01]  /*1130*/  DMUL R4, R10, R18 ;  /* 0x000000120a047228 */ /* 0x000fe20000000000 */
[----:B------:R-:W-:Y:S01]  /*1140*/  @P3 FSEL R15, R15, 1.8213495016098022461, !P0 ;  /* 0x3fe921fb0f0f3808 */ /* 0x000fe20004000000 */
[----:B------:R-:W-:Y:S01]  /*1150*/  DADD R26, |R26|, |R28| ;  /* 0x000000001a1a7229 */ /* 0x000fe2000000061c */
[----:B------:R-:W-:-:S02]  /*1160*/  @!P3 FSEL R20, RZ, 3.37028055040000000000e+12, P0 ;  /* 0x54442d18ff14b808 */ /* 0x000fc40000000000 */
[----:B------:R-:W-:Y:S02]  /*1170*/  @P3 FSEL R2, R9, R2, !P1 ;  /* 0x0000000209023208 */ /* 0x000fe40004800000 */
[----:B------:R-:W-:Y:S01]  /*1180*/  @P3 FSEL R15, R15, R3, !P1 ;  /* 0x000000030f0f3208 */ /* 0x000fe20004800000 */
[----:B------:R-:W-:Y:S01]  /*1190*/  DFMA R8, R4, -R4, R10 ;  /* 0x800000040408722b */ /* 0x000fe2000000000a */
[----:B------:R-:W-:Y:S01]  /*11a0*/  ISETP.GE.U32.AND P1, PT, R12, 0x7ca00000, PT ;  /* 0x7ca000000c00780c */ /* 0x000fe20003f26070 */
[----:B------:R-:W-:Y:S01]  /*11b0*/  @P3 IMAD.MOV.U32 R20, RZ, RZ, R2 ;  /* 0x000000ffff143224 */ /* 0x000fe200078e0002 */
[----:B------:R-:W-:Y:S01]  /*11c0*/  @!P3 FSEL R21, RZ, 2.1426990032196044922, P0 ;  /* 0x400921fbff15b808 */ /* 0x000fe20000000000 */
[----:B------:R-:W-:Y:S01]  /*11d0*/  @P3 IMAD.MOV.U32 R21, RZ, RZ, R15 ;  /* 0x000000ffff153224 */ /* 0x000fe200078e000f */
[----:B------:R-:W-:Y:S01]  /*11e0*/  DSETP.NAN.AND P0, PT, R26, R26, PT ;  /* 0x0000001a1a00722a */ /* 0x000fe20003f08000 */
[----:B------:R-:W-:Y:S02]  /*11f0*/  VIADD R3, R19, 0xfff00000 ;  /* 0xfff0000013037836 */ /* 0x000fe40000000000 */
[----:B------:R-:W-:Y:S01]  /*1200*/  IMAD.MOV.U32 R2, RZ, RZ, R18 ;  /* 0x000000ffff027224 */ /* 0x000fe200078e0012 */
[----:B------:R-:W-:-:S02]  /*1210*/  LOP3.LUT R29, R21, 0x80000000, R29, 0xb8, !PT ;  /* 0x80000000151d7812 */ /* 0x000fc400078eb81d */
[----:B------:R-:W-:Y:S02]  /*1220*/  FSEL R20, R26, R20, P0 ;  /* 0x000000141a147208 */ /* 0x000fe40000000000 */
[----:B------:R-:W-:Y:S01]  /*1230*/  FSEL R21, R27, R29, P0 ;  /* 0x0000001d1b157208 */ /* 0x000fe20000000000 */
[----:B------:R-:W-:Y:S01]  /*1240*/  DFMA R14, R8, R2, R4 ;  /* 0x00000002080e722b */ /* 0x000fe20000000004 */
[----:B------:R-:W-:Y:S10]  /*1250*/  @!P1 BRA `(.L_x_8) ;  /* 0x0000000000249947 */ /* 0x000ff40003800000 */
[----:B------:R-:W-:Y:S01]  /*1260*/  IMAD.MOV.U32 R26, RZ, RZ, R8 ;  /* 0x000000ffff1a7224 */ /* 0x000fe200078e0008 */
[----:B------:R-:W-:Y:S01]  /*1270*/  MOV R8, 0x12d0 ;  /* 0x000012d000087802 */ /* 0x000fe20000000f00 */
[----:B------:R-:W-:Y:S02]  /*1280*/  IMAD.MOV.U32 R27, RZ, RZ, R9 ;  /* 0x000000ffff1b7224 */ /* 0x000fe400078e0009 */
[----:B------:R-:W-:Y:S02]  /*1290*/  IMAD.MOV.U32 R24, RZ, RZ, R4 ;  /* 0x000000ffff187224 */ /* 0x000fe400078e0004 */
[----:B------:R-:W-:Y:S02]  /*12a0*/  IMAD.MOV.U32 R15, RZ, RZ, R5 ;  /* 0x000000ffff0f7224 */ /* 0x000fe400078e0005 */
[----:B------:R-:W-:-:S07]  /*12b0*/  IMAD.MOV.U32 R19, RZ, RZ, R3 ;  /* 0x000000ffff137224 */ /* 0x000fce00078e0003 */
[----:B-----5:R-:W-:Y:S05]  /*12c0*/  CALL.REL.NOINC `($__internal_1_$__cuda_sm20_dsqrt_rn_f64_mediumpath_v1) ;  /* 0x0000002400087944 */ /* 0x020fea0003c00000 */
[----:B------:R-:W-:Y:S02]  /*12d0*/  IMAD.MOV.U32 R14, RZ, RZ, R10 ;  /* 0x000000ffff0e7224 */ /* 0x000fe400078e000a */
[----:B------:R-:W-:-:S07]  /*12e0*/  IMAD.MOV.U32 R15, RZ, RZ, R11 ;  /* 0x000000ffff0f7224 */ /* 0x000fce00078e000b */
.L_x_8:
[----:B------:R-:W-:Y:S05]  /*12f0*/  BSYNC.RECONVERGENT B0 ;  /* 0x0000000000007941 */ /* 0x000fea0003800200 */
.L_x_7:
[----:B------:R-:W0:Y:S01]  /*1300*/  I2F.F64.U32 R8, UR9 ;  /* 0x0000000900087d12 */ /* 0x000e220008201800 */
[----:B------:R-:W-:Y:S01]  /*1310*/  IMAD.MOV.U32 R2, RZ, RZ, 0x1 ;  /* 0x00000001ff027424 */ /* 0x000fe200078e00ff */
[----:B------:R-:W-:Y:S01]  /*1320*/  DADD R12, R14, R14 ;  /* 0x000000000e0c7229 */ /* 0x000fe2000000000e */
[----:B------:R-:W-:Y:S09]  /*1330*/  BSSY.RECONVERGENT B0, `(.L_x_9) ;  /* 0x0000014000007945 */ /* 0x000ff20003800200 */
[----:B------:R-:W-:Y:S01]  /*1340*/  FSETP.GEU.AND P1, PT, |R13|, 6.5827683646048100446e-37, PT ;  /* 0x036000000d00780b */ /* 0x000fe20003f2e200 */
[----:B0-----:R-:W0:Y:S02]  /*1350*/  MUFU.RCP64H R3, R9 ;  /* 0x0000000900037308 */ /* 0x001e240000001800 */
        /* <DEDUP_REMOVED lines=17> */
.L_x_10:
[----:B------:R-:W-:Y:S05]  /*1470*/  BSYNC.RECONVERGENT B0 ;  /* 0x0000000000007941 */ /* 0x000fea0003800200 */
.L_x_9:
[----:B------:R-:W0:Y:S01]  /*1480*/  MUFU.RCP64H R5, R9 ;  /* 0x0000000900057308 */ /* 0x000e220000001800 */
[----:B------:R-:W-:Y:S01]  /*1490*/  IMAD.MOV.U32 R4, RZ, RZ, 0x1 ;  /* 0x00000001ff047424 */ /* 0x000fe200078e00ff */
[----:B------:R-:W-:Y:S01]  /*14a0*/  FSETP.GEU.AND P1, PT, |R17|, 6.5827683646048100446e-37, PT ;  /* 0x036000001100780b */ /* 0x000fe20003f2e200 */
[----:B------:R-:W-:Y:S04]  /*14b0*/  BSSY.RECONVERGENT B0, `(.L_x_11) ;  /* 0x0000014000007945 */ /* 0x000fe80003800200 */
        /* <DEDUP_REMOVED lines=13> */
[----:B------:R-:W-:Y:S02]  /*1590*/  IMAD.MOV.U32 R13, RZ, RZ, R17 ;  /* 0x000000ffff0d7224 */ /* 0x000fe400078e0011 */
[----:B------:R-:W-:Y:S02]  /*15a0*/  IMAD.MOV.U32 R14, RZ, RZ, R8 ;  /* 0x000000ffff0e7224 */ /* 0x000fe400078e0008 */
[----:B------:R-:W-:-:S07]  /*15b0*/  IMAD.MOV.U32 R15, RZ, RZ, R9 ;  /* 0x000000ffff0f7224 */ /* 0x000fce00078e0009 */
[----:B-----5:R-:W-:Y:S05]  /*15c0*/  CALL.REL.NOINC `($__internal_0_$__cuda_sm20_div_rn_f64_full) ;  /* 0x0000001800d87944 */ /* 0x020fea0003c00000 */
[----:B------:R-:W-:Y:S02]  /*15d0*/  IMAD.MOV.U32 R4, RZ, RZ, R14 ;  /* 0x000000ffff047224 */ /* 0x000fe400078e000e */
[----:B------:R-:W-:-:S07]  /*15e0*/  IMAD.MOV.U32 R5, RZ, RZ, R15 ;  /* 0x000000ffff057224 */ /* 0x000fce00078e000f */
.L_x_12:
[----:B------:R-:W-:Y:S05]  /*15f0*/  BSYNC.RECONVERGENT B0 ;  /* 0x0000000000007941 */ /* 0x000fea0003800200 */
.L_x_11:
[----:B------:R-:W-:Y:S01]  /*1600*/  UISETP.NE.AND UP0, UPT, UR8, URZ, UPT ;  /* 0x000000ff0800728c */ /* 0x000fe2000bf05270 */
[----:B------:R-:W-:Y:S02]  /*1610*/  CS2R R22, SRZ ;  /* 0x0000000000167805 */ /* 0x000fe4000001ff00 */
[----:B------:R-:W-:Y:S02]  /*1620*/  CS2R R24, SRZ ;  /* 0x0000000000187805 */ /* 0x000fe4000001ff00 */
[----:B------:R-:W-:-:S04]  /*1630*/  CS2R R26, SRZ ;  /* 0x00000000001a7805 */ /* 0x000fc8000001ff00 */
[----:B------:R-:W-:Y:S05]  /*1640*/  BRA.U !UP0, `(.L_x_13) ;  /* 0x0000000908087547 */ /* 0x000fea000b800000 */
[----:B------:R-:W-:Y:S01]  /*1650*/  IMAD.MOV.U32 R33, RZ, RZ, R32 ;  /* 0x000000ffff217224 */ /* 0x000fe200078e0020 */
[----:B------:R-:W-:Y:S02]  /*1660*/  CS2R R28, SRZ ;  /* 0x00000000001c7805 */ /* 0x000fe4000001ff00 */
[----:B------:R-:W-:Y:S02]  /*1670*/  CS2R R26, SRZ ;  /* 0x00000000001a7805 */ /* 0x000fe4000001ff00 */
[----:B------:R-:W-:Y:S02]  /*1680*/  CS2R R24, SRZ ;  /* 0x0000000000187805 */ /* 0x000fe4000001ff00 */
[----:B------:R-:W-:Y:S01]  /*1690*/  CS2R R22, SRZ ;  /* 0x0000000000167805 */ /* 0x000fe2000001ff00 */
[----:B------:R-:W0:Y:S01]  /*16a0*/  LDCU.64 UR14, c[0x4][0x8] ;  /* 0x01000100ff0e77ac */ /* 0x000e220008000a00 */
[----:B------:R-:W-:-:S12]  /*16b0*/  UIADD3 UR9, UPT, UPT, -UR8, URZ, URZ ;  /* 0x000000ff08097290 */ /* 0x000fd8000fffe1ff */
.L_x_17:
[----:B------:R-:W1:Y:S02]  /*16c0*/  LDC.64 R8, c[0x0][0x388] ;  /* 0x0000e200ff087b82 */ /* 0x000e640000000a00 */
[----:B-1----:R-:W-:-:S06]  /*16d0*/  IMAD.WIDE R8, R33, 0x2, R8 ;  /* 0x0000000221087825 */ /* 0x002fcc00078e0208 */
[----:B------:R-:W2:Y:S01]  /*16e0*/  LDG.E.U16 R8, desc[UR6][R8.64] ;  /* 0x0000000608087981 */ /* 0x000ea2000c1e1500 */
[----:B-----5:R-:W-:-:S08]  /*16f0*/  DMUL R42, R6, R28 ;  /* 0x0000001c062a7228 */ /* 0x020fd00000000000 */
[----:B------:R-:W-:-:S14]  /*1700*/  DSETP.NEU.AND P2, PT, |R42|, +INF , PT ;  /* 0x7ff000002a00742a */ /* 0x000fdc0003f4d200 */
[----:B------:R-:W-:Y:S01]  /*1710*/  @!P2 DMUL R34, RZ, R42 ;  /* 0x0000002aff22a228 */ /* 0x000fe20000000000 */
[----:B------:R-:W-:Y:S01]  /*1720*/  @!P2 IMAD.MOV.U32 R40, RZ, RZ, RZ ;  /* 0x000000ffff28a224 */ /* 0x000fe200078e00ff */
[----:B--2---:R-:W1:Y:S02]  /*1730*/  I2F.F64.U16 R30, R8 ;  /* 0x00000008001e7312 */ /* 0x004e640000101800 */
[----:B-1----:R-:W-:Y:S01]  /*1740*/  DADD R22, R30, R22 ;  /* 0x000000001e167229 */ /* 0x002fe20000000016 */
[----:B------:R-:W-:Y:S10]  /*1750*/  @!P2 BRA `(.L_x_14) ;  /* 0x00000000005ca947 */ /* 0x000ff40003800000 */
[----:B------:R-:W-:Y:S01]  /*1760*/  UMOV UR10, 0x6dc9c883 ;  /* 0x6dc9c883000a7882 */ /* 0x000fe20000000000 */
[----:B------:R-:W-:Y:S01]  /*1770*/  UMOV UR11, 0x3fe45f30 ;  /* 0x3fe45f30000b7882 */ /* 0x000fe20000000000 */
[C---:B------:R-:W-:Y:S02]  /*1780*/  DSETP.GE.AND P0, PT, |R42|.reuse, 2.14748364800000000000e+09, PT ;  /* 0x41e000002a00742a */ /* 0x040fe40003f06200 */
[----:B------:R-:W-:Y:S01]  /*1790*/  DMUL R40, R42, UR10 ;  /* 0x0000000a2a287c28 */ /* 0x000fe20008000000 */
[----:B------:R-:W-:Y:S01]  /*17a0*/  UMOV UR10, 0x54442d18 ;  /* 0x54442d18000a7882 */ /* 0x000fe20000000000 */
[----:B------:R-:W-:-:S08]  /*17b0*/  UMOV UR11, 0x3ff921fb ;  /* 0x3ff921fb000b7882 */ /* 0x000fd00000000000 */
[----:B------:R-:W1:Y:S08]  /*17c0*/  F2I.F64 R40, R40 ;  /* 0x0000002800287311 */ /* 0x000e700000301100 */
[----:B-1----:R-:W1:Y:S02]  /*17d0*/  I2F.F64 R34, R40 ;  /* 0x0000002800227312 */ /* 0x002e640000201c00 */
[----:B-1----:R-:W-:Y:S01]  /*17e0*/  DFMA R8, R34, -UR10, R42 ;  /* 0x8000000a22087c2b */ /* 0x002fe2000800002a */
        /* <DEDUP_REMOVED lines=10> */
[----:B0-----:R-:W-:Y:S05]  /*1890*/  CALL.REL.NOINC `($_Z10XTI_kernelPtS_PjS0_S0_PdS1_S1_S1_S1_$__internal_trig_reduction_slowpathd) ;  /* 0x0000002000447944 */ /* 0x001fea0003c00000 */
[----:B------:R-:W-:Y:S02]  /*18a0*/  IMAD.MOV.U32 R40, RZ, RZ, R10 ;  /* 0x000000ffff287224 */ /* 0x000fe400078e000a */
[----:B------:R-:W-:Y:S02]  /*18b0*/  IMAD.MOV.U32 R34, RZ, RZ, R8 ;  /* 0x000000ffff227224 */ /* 0x000fe400078e0008 */
[----:B------:R-:W-:-:S07]  /*18c0*/  IMAD.MOV.U32 R35, RZ, RZ, R9 ;  /* 0x000000ffff237224 */ /* 0x000fce00078e0009 */
.L_x_14:
[----:B------:R-:W-:-:S05]  /*18d0*/  IMAD.SHL.U32 R8, R40, 0x40, RZ ;  /* 0x0000004028087824 */ /* 0x000fca00078e00ff */
[----:B------:R-:W-:-:S04]  /*18e0*/  LOP3.LUT R8, R8, 0x40, RZ, 0xc0, !PT ;  /* 0x0000004008087812 */ /* 0x000fc800078ec0ff */
[----:B0-----:R-:W-:-:S05]  /*18f0*/  IADD3 R44, P0, PT, R8, UR14, RZ ;  /* 0x0000000e082c7c10 */ /* 0x001fca000ff1e0ff */
        /* <DEDUP_REMOVED lines=8> */
[----:B------:R-:W-:-:S03]  /*1980*/  IMAD.MOV.U32 R36, RZ, RZ, 0x20fd8164 ;  /* 0x20fd8164ff247424 */ /* 0x000fc600078e00ff */
[----:B------:R-:W-:Y:S02]  /*1990*/  FSEL R37, -R37, 0.11223486810922622681, !P0 ;  /* 0x3de5db6525257808 */ /* 0x000fe40004000100 */
[----:B------:R-:W-:-:S06]  /*19a0*/  FSEL R36, R36, -8.06006814911005101289e+34, !P0 ;  /* 0xf9785eba24247808 */ /* 0x000fcc0004000000 */
[----:B--2---:R-:W-:Y:S01]  /*19b0*/  DFMA R8, R38, R36, R8 ;  /* 0x000000242608722b */ /* 0x004fe20000000008 */
[----:B------:R-:W-:-:S07]  /*19c0*/  @!P2 IMAD.MOV.U32 R36, RZ, RZ, 0x1 ;  /* 0x00000001ff24a424 */ /* 0x000fce00078e00ff */
        /* <DEDUP_REMOVED lines=10> */
[----:B------:R-:W-:-:S04]  /*1a70*/  LOP3.LUT P0, RZ, R40, 0x2, RZ, 0xc0, !PT ;  /* 0x0000000228ff7812 */ /* 0x000fc8000780c0ff */
        /* <DEDUP_REMOVED lines=28> */
.L_x_16:
[----:B------:R-:W-:-:S07]  /*1c40*/  VIADD R36, R36, 0x1 ;  /* 0x0000000124247836 */ /* 0x000fce0000000000 */
.L_x_15:
        /* <DEDUP_REMOVED lines=9> */
[----:B------:R-:W-:Y:S01]  /*1ce0*/  DMUL R38, R34, R34 ;  /* 0x0000002222267228 */ /* 0x000fe20000000000 */
[----:B------:R-:W-:Y:S01]  /*1cf0*/  UIADD3 UR9, UPT, UPT, UR9, 0x1, URZ ;  /* 0x0000000109097890 */ /* 0x000fe2000fffe0ff */
[----:B------:R-:W-:Y:S01]  /*1d00*/  ISETP.NE.U32.AND P0, PT, R37, 0x1, PT ;  /* 0x000000012500780c */ /* 0x000fe20003f05070 */
[----:B------:R-:W-:Y:S01]  /*1d10*/  IMAD.MOV.U32 R37, RZ, RZ, 0x3da8ff83 ;  /* 0x3da8ff83ff257424 */ /* 0x000fe200078e00ff */
[----:B------:R-:W-:Y:S01]  /*1d20*/  DADD R28, R28, 1 ;  /* 0x3ff000001c1c7429 */ /* 0x000fe20000000000 */
[----:B------:R-:W-:Y:S01]  /*1d30*/  UISETP.NE.AND UP0, UPT, UR9, URZ, UPT ;  /* 0x000000ff0900728c */ /* 0x000fe2000bf05270 */
        /* <DEDUP_REMOVED lines=19> */
.L_x_13:
[----:B------:R-:W-:Y:S01]  /*1e70*/  DADD R12, -RZ, |R24| ;  /* 0x00000000ff0c7229 */ /* 0x000fe20000000518 */
[----:B------:R-:W-:Y:S01]  /*1e80*/  IMAD.MOV.U32 R8, RZ, RZ, 0x1 ;  /* 0x00000001ff087424 */ /* 0x000fe200078e00ff */
[--C-:B------:R-:W-:Y:S01]  /*1e90*/  DADD R14, -RZ, |R26|.reuse ;  /* 0x00000000ff0e7229 */ /* 0x100fe2000000051a */
[----:B------:R-:W-:Y:S01]  /*1ea0*/  BSSY.RECONVERGENT B0, `(.L_x_18) ;  /* 0x000001b000007945 */ /* 0x000fe20003800200 */
[----:B------:R-:W-:-:S08]  /*1eb0*/  DSETP.GT.AND P1, PT, |R24|, |R26|, PT ;  /* 0x4000001a1800722a */ /* 0x000fd00003f24200 */
[----:B-----5:R-:W-:Y:S02]  /*1ec0*/  FSEL R7, R13, R15, P1 ;  /* 0x0000000f0d077208 */ /* 0x020fe40000800000 */
        /* <DEDUP_REMOVED lines=21> */
[----:B------:R-:W-:Y:S05]  /*2020*/  CALL.REL.NOINC `($__internal_0_$__cuda_sm20_div_rn_f64_full) ;  /* 0x0000001000407944 */ /* 0x000fea0003c00000 */
[----:B------:R-:W-:Y:S02]  /*2030*/  IMAD.MOV.U32 R8, RZ, RZ, R14 ;  /* 0x000000ffff087224 */ /* 0x000fe400078e000e */
[----:B------:R-:W-:-:S07]  /*2040*/  IMAD.MOV.U32 R9, RZ, RZ, R15 ;  /* 0x000000ffff097224 */ /* 0x000fce00078e000f */
.L_x_19:
[----:B------:R-:W-:Y:S05]  /*2050*/  BSYNC.RECONVERGENT B0 ;  /* 0x0000000000007941 */ /* 0x000fea0003800200 */
.L_x_18:
[----:B------:R-:W-:Y:S01]  /*2060*/  DMUL R10, R8, R8 ;  /* 0x00000008080a7228 */ /* 0x000fe20000000000 */
[----:B------:R-:W-:Y:S01]  /*2070*/  IMAD.MOV.U32 R12, RZ, RZ, -0x2449a4b7 ;  /* 0xdbb65b49ff0c7424 */ /* 0x000fe200078e00ff */
[----:B------:R-:W-:Y:S01]  /*2080*/  UMOV UR4, 0x2a25ff7e ;  /* 0x2a25ff7e00047882 */ /* 0x000fe20000000000 */
[----:B------:R-:W-:Y:S01]  /*2090*/  IMAD.MOV.U32 R13, RZ, RZ, 0x3f2d3b63 ;  /* 0x3f2d3b63ff0d7424 */ /* 0x000fe200078e00ff */
[----:B------:R-:W-:Y:S01]  /*20a0*/  UMOV UR5, 0x3ef53e1d ;  /* 0x3ef53e1d00057882 */ /* 0x000fe20000000000 */
[----:B------:R-:W-:Y:S01]  /*20b0*/  DMUL R16, R26, R26 ;  /* 0x0000001a1a107228 */ /* 0x000fe20000000000 */
[----:B------:R-:W-:Y:S01]  /*20c0*/  ISETP.GE.AND P2, PT, R27, RZ, PT ;  /* 0x000000ff1b00720c */ /* 0x000fe20003f46270 */
[----:B------:R-:W-:Y:S01]  /*20d0*/  @!P1 IMAD.MOV.U32 R34, RZ, RZ, 0x54442d18 ;  /* 0x54442d18ff229424 */ /* 0x000fe200078e00ff */
[----:B------:R-:W-:Y:S01]  /*20e0*/  DSETP.NEU.AND P3, PT, R6, RZ, PT ;  /* 0x000000ff0600722a */ /* 0x000fe20003f6d000 */
[----:B------:R-:W-:Y:S01]  /*20f0*/  @!P1 IMAD.MOV.U32 R35, RZ, RZ, 0x400921fb ;  /* 0x400921fbff239424 */ /* 0x000fe200078e00ff */
[----:B------:R-:W-:Y:S01]  /*2100*/  DFMA R12, R10, -UR4, R12 ;  /* 0x800000040a0c7c2b */ /* 0x000fe2000800000c */
[----:B------:R-:W-:Y:S01]  /*2110*/  UMOV UR4, 0x8dde082e ;  /* 0x8dde082e00047882 */ /* 0x000fe20000000000 */
[----:B------:R-:W-:Y:S01]  /*2120*/  UMOV UR5, 0x3f531278 ;  /* 0x3f53127800057882 */ /* 0x000fe20000000000 */
[----:B------:R-:W-:Y:S01]  /*2130*/  @P1 PLOP3.LUT P0, PT, P2, PT, PT, 0x80, 0x8 ;  /* 0x000000000008181c */ /* 0x000fe2000170f070 */
[----:B------:R-:W-:Y:S01]  /*2140*/  IMAD.MOV.U32 R18, RZ, RZ, 0x0 ;  /* 0x00000000ff127424 */ /* 0x000fe200078e00ff */
[----:B------:R-:W-:Y:S01]  /*2150*/  BSSY.RECONVERGENT B0, `(.L_x_20) ;  /* 0x0000066000007945 */ /* 0x000fe20003800200 */
[----:B------:R-:W-:-:S02]  /*2160*/  IMAD.MOV.U32 R19, RZ, RZ, 0x3fd80000 ;  /* 0x3fd80000ff137424 */ /* 0x000fc400078e00ff */
[----:B------:R-:W-:Y:S01]  /*2170*/  DFMA R12, R10, R12, -UR4 ;  /* 0x800000040a0c7e2b */ /* 0x000fe2000800000c */
[----:B------:R-:W-:Y:S01]  /*2180*/  UMOV UR4, 0xc8249315 ;  /* 0xc824931500047882 */ /* 0x000fe20000000000 */
[----:B------:R-:W-:Y:S01]  /*2190*/  UMOV UR5, 0x3f6f9690 ;  /* 0x3f6f969000057882 */ /* 0x000fe20000000000 */
[----:B------:R-:W-:Y:S02]  /*21a0*/  @P1 IMAD.MOV.U32 R30, RZ, RZ, 0x54442d18 ;  /* 0x54442d18ff1e1424 */ /* 0x000fe400078e00ff */
[----:B------:R-:W-:-:S03]  /*21b0*/  @P1 IMAD.MOV.U32 R31, RZ, RZ, 0x3ff921fb ;  /* 0x3ff921fbff1f1424 */ /* 0x000fc600078e00ff */
        /* <DEDUP_REMOVED lines=44> */
[----:B------:R-:W-:Y:S01]  /*2480*/  UMOV UR5, 0x3fd55555 ;  /* 0x3fd5555500057882 */ /* 0x000fe20000000000 */
[----:B------:R-:W-:-:S05]  /*2490*/  DFMA R12, R24, R24, R16 ;  /* 0x00000018180c722b */ /* 0x000fca0000000010 */
[----:B------:R-:W-:Y:S02]  /*24a0*/  DFMA R16, R10, R14, -UR4 ;  /* 0x800000040a107e2b */ /* 0x000fe4000800000e */
[----:B------:R-:W0:Y:S03]  /*24b0*/  MUFU.RSQ64H R15, R13 ;  /* 0x0000000d000f7308 */ /* 0x000e260000001c00 */
[----:B------:R-:W-:-:S03]  /*24c0*/  VIADD R14, R13, 0xfcb00000 ;  /* 0xfcb000000d0e7836 */ /* 0x000fc60000000000 */
[----:B------:R-:W-:-:S08]  /*24d0*/  DMUL R16, R10, R16 ;  /* 0x000000100a107228 */ /* 0x000fd00000000000 */
[----:B------:R-:W-:Y:S02]  /*24e0*/  DFMA R8, R16, R8, R8 ;  /* 0x000000081008722b */ /* 0x000fe40000000008 */
[----:B0-----:R-:W-:-:S06]  /*24f0*/  DMUL R10, R14, R14 ;  /* 0x0000000e0e0a7228 */ /* 0x001fcc0000000000 */
[----:B------:R-:W-:Y:S02]  /*2500*/  @P1 DADD R16, -RZ, -R8 ;  /* 0x00000000ff101229 */ /* 0x000fe40000000908 */
[----:B------:R-:W-:Y:S02]  /*2510*/  @!P1 DADD R6, -R8, R34 ;  /* 0x0000000008069229 */ /* 0x000fe40000000122 */
[----:B------:R-:W-:-:S06]  /*2520*/  DFMA R10, R12, -R10, 1 ;  /* 0x3ff000000c0a742b */ /* 0x000fcc000000080a */
[----:B------:R-:W-:Y:S02]  /*2530*/  @P1 FSEL R28, R8, R16, !P0 ;  /* 0x00000010081c1208 */ /* 0x000fe40004000000 */
[----:B------:R-:W-:Y:S01]  /*2540*/  @P1 FSEL R29, R9, R17, !P0 ;  /* 0x00000011091d1208 */ /* 0x000fe20004000000 */
[----:B------:R-:W-:Y:S01]  /*2550*/  DFMA R18, R10, R18, 0.5 ;  /* 0x3fe000000a12742b */ /* 0x000fe20000000012 */
[----:B------:R-:W-:Y:S01]  /*2560*/  @!P1 PLOP3.LUT P0, PT, P2, PT, PT, 0x80, 0x8 ;  /* 0x000000000008981c */ /* 0x000fe2000170f070 */
[----:B------:R-:W-:-:S03]  /*2570*/  DMUL R16, R14, R10 ;  /* 0x0000000a0e107228 */ /* 0x000fc60000000000 */
[----:B------:R-:W-:Y:S01]  /*2580*/  @P1 DADD R10, R28, R30 ;  /* 0x000000001c0a1229 */ /* 0x000fe2000000001e */
[----:B------:R-:W-:Y:S02]  /*2590*/  @!P3 FSEL R29, RZ, 2.1426990032196044922, P0 ;  /* 0x400921fbff1db808 */ /* 0x000fe40000000000 */
[----:B------:R-:W-:Y:S02]  /*25a0*/  @!P3 FSEL R28, RZ, 3.37028055040000000000e+12, P0 ;  /* 0x54442d18ff1cb808 */ /* 0x000fe40000000000 */
[----:B------:R-:W-:Y:S01]  /*25b0*/  DFMA R18, R18, R16, R14 ;  /* 0x000000101212722b */ /* 0x000fe2000000000e */
[----:B------:R-:W-:Y:S01]  /*25c0*/  @!P1 FSEL R10, R6, R8, !P0 ;  /* 0x00000008060a9208 */ /* 0x000fe20004000000 */
[C-C-:B------:R-:W-:Y:S01]  /*25d0*/  DADD R16, |R26|.reuse, |R24|.reuse ;  /* 0x000000001a107229 */ /* 0x140fe20000000618 */
[----:B------:R-:W-:Y:S01]  /*25e0*/  @!P1 FSEL R11, R7, R9, !P0 ;  /* 0x00000009070b9208 */ /* 0x000fe20004000000 */
[----:B------:R-:W-:Y:S01]  /*25f0*/  @P3 DSETP.NEU.AND P1, PT, |R26|, |R24|, PT ;  /* 0x400000181a00322a */ /* 0x000fe20003f2d200 */
[----:B------:R-:W-:-:S02]  /*2600*/  @P3 IMAD.MOV.U32 R9, RZ, RZ, 0x7f3321d2 ;  /* 0x7f3321d2ff093424 */ /* 0x000fc400078e00ff */
[----:B------:R-:W-:Y:S01]  /*2610*/  @P3 IMAD.MOV.U32 R27, RZ, RZ, 0x4002d97c ;  /* 0x4002d97cff1b3424 */ /* 0x000fe200078e00ff */
[----:B------:R-:W-:Y:S02]  /*2620*/  DMUL R6, R12, R18 ;  /* 0x000000120c067228 */ /* 0x000fe40000000000 */
[----:B------:R-:W-:Y:S01]  /*2630*/  @P3 FSEL R9, R9, 3.37028055040000000000e+12, !P0 ;  /* 0x54442d1809093808 */ /* 0x000fe20004000000 */
[----:B------:R-:W-:Y:S01]  /*2640*/  IMAD.MOV.U32 R8, RZ, RZ, R18 ;  /* 0x000000ffff087224 */ /* 0x000fe200078e0012 */
[----:B------:R-:W-:Y:S01]  /*2650*/  @P3 FSEL R27, R27, 1.8213495016098022461, !P0 ;  /* 0x3fe921fb1b1b3808 */ /* 0x000fe20004000000 */
[----:B------:R-:W-:Y:S01]  /*2660*/  DSETP.NAN.AND P0, PT, R16, R16, PT ;  /* 0x000000101000722a */ /* 0x000fe20003f08000 */
[----:B------:R-:W-:Y:S01]  /*2670*/  @P3 FSEL R0, R9, R10, !P1 ;  /* 0x0000000a09003208 */ /* 0x000fe20004800000 */
[----:B------:R-:W-:Y:S01]  /*2680*/  VIADD R9, R19, 0xfff00000 ;  /* 0xfff0000013097836 */ /* 0x000fe20000000000 */
[----:B------:R-:W-:Y:S01]  /*2690*/  @P3 FSEL R11, R27, R11, !P1 ;  /* 0x0000000b1b0b3208 */ /* 0x000fe20004800000 */
[----:B------:R-:W-:Y:S01]  /*26a0*/  DFMA R26, R6, -R6, R12 ;  /* 0x80000006061a722b */ /* 0x000fe2000000000c */
[----:B------:R-:W-:Y:S01]  /*26b0*/  ISETP.GE.U32.AND P1, PT, R14, 0x7ca00000, PT ;  /* 0x7ca000000e00780c */ /* 0x000fe20003f26070 */
[----:B------:R-:W-:-:S02]  /*26c0*/  @P3 IMAD.MOV.U32 R28, RZ, RZ, R0 ;  /* 0x000000ffff1c3224 */ /* 0x000fc400078e0000 */
[----:B------:R-:W-:-:S03]  /*26d0*/  @P3 IMAD.MOV.U32 R29, RZ, RZ, R11 ;  /* 0x000000ffff1d3224 */ /* 0x000fc600078e000b */
[----:B------:R-:W-:Y:S01]  /*26e0*/  FSEL R16, R16, R28, P0 ;  /* 0x0000001c10107208 */ /* 0x000fe20000000000 */
[----:B------:R-:W-:Y:S01]  /*26f0*/  DFMA R10, R26, R8, R6 ;  /* 0x000000081a0a722b */ /* 0x000fe20000000006 */
[----:B------:R-:W-:-:S04]  /*2700*/  LOP3.LUT R25, R29, 0x80000000, R25, 0xb8, !PT ;  /* 0x800000001d197812 */ /* 0x000fc800078eb819 */
[----:B------:R-:W-:Y:S01]  /*2710*/  FSEL R17, R17, R25, P0 ;  /* 0x0000001911117208 */ /* 0x000fe20000000000 */
[----:B------:R-:W-:Y:S06]  /*2720*/  @!P1 BRA `(.L_x_21) ;  /* 0x0000000000209947 */ /* 0x000fec0003800000 */
[----:B------:R-:W-:Y:S01]  /*2730*/  IMAD.MOV.U32 R10, RZ, RZ, R12 ;  /* 0x000000ffff0a7224 */ /* 0x000fe200078e000c */
[----:B------:R-:W-:Y:S01]  /*2740*/  MOV R8, 0x27b0 ;  /* 0x000027b000087802 */ /* 0x000fe20000000f00 */
[----:B------:R-:W-:Y:S02]  /*2750*/  IMAD.MOV.U32 R11, RZ, RZ, R13 ;  /* 0x000000ffff0b7224 */ /* 0x000fe400078e000d */
[----:B------:R-:W-:Y:S02]  /*2760*/  IMAD.MOV.U32 R24, RZ, RZ, R6 ;  /* 0x000000ffff187224 */ /* 0x000fe400078e0006 */
[----:B------:R-:W-:Y:S02]  /*2770*/  IMAD.MOV.U32 R15, RZ, RZ, R7 ;  /* 0x000000ffff0f7224 */ /* 0x000fe400078e0007 */
[----:B------:R-:W-:Y:S02]  /*2780*/  IMAD.MOV.U32 R12, RZ, RZ, R14 ;  /* 0x000000ffff0c7224 */ /* 0x000fe400078e000e */
[----:B------:R-:W-:-:S07]  /*2790*/  IMAD.MOV.U32 R19, RZ, RZ, R9 ;  /* 0x000000ffff137224 */ /* 0x000fce00078e0009 */
[----:B------:R-:W-:Y:S05]  /*27a0*/  CALL.REL.NOINC `($__internal_1_$__cuda_sm20_dsqrt_rn_f64_mediumpath_v1) ;  /* 0x0000000c00d07944 */ /* 0x000fea0003c00000 */
.L_x_21:
[----:B------:R-:W-:Y:S05]  /*27b0*/  BSYNC.RECONVERGENT B0 ;  /* 0x0000000000007941 */ /* 0x000fea0003800200 */
.L_x_20:
        /* <DEDUP_REMOVED lines=20> */
[----:B------:R-:W-:Y:S05]  /*2900*/  CALL.REL.NOINC `($__internal_0_$__cuda_sm20_div_rn_f64_full) ;  /* 0x0000000800087944 */ /* 0x000fea0003c00000 */
[----:B------:R-:W-:Y:S02]  /*2910*/  IMAD.MOV.U32 R6, RZ, RZ, R14 ;  /* 0x000000ffff067224 */ /* 0x000fe400078e000e */
[----:B------:R-:W-:-:S07]  /*2920*/  IMAD.MOV.U32 R7, RZ, RZ, R15 ;  /* 0x000000ffff077224 */ /* 0x000fce00078e000f */
.L_x_23:
[----:B------:R-:W-:Y:S05]  /*2930*/  BSYNC.RECONVERGENT B0 ;  /* 0x0000000000007941 */ /* 0x000fea0003800200 */
.L_x_22:
        /* <DEDUP_REMOVED lines=23> */
.L_x_25:
[----:B------:R-:W-:Y:S05]  /*2ab0*/  BSYNC.RECONVERGENT B0 ;  /* 0x0000000000007941 */ /* 0x000fea0003800200 */
.L_x_24:
[----:B------:R-:W0:Y:S01]  /*2ac0*/  MUFU.RCP64H R11, R9 ;  /* 0x00000009000b7308 */ /* 0x000e220000001800 */
[----:B------:R-:W-:Y:S01]  /*2ad0*/  IMAD.MOV.U32 R10, RZ, RZ, 0x1 ;  /* 0x00000001ff0a7424 */ /* 0x000fe200078e00ff */
[----:B------:R-:W1:Y:S01]  /*2ae0*/  LDC.64 R22, c[0x0][0x3b8] ;  /* 0x0000ee00ff167b82 */ /* 0x000e620000000a00 */
[----:B------:R-:W-:Y:S01]  /*2af0*/  DADD R16, R20, -R16 ;  /* 0x0000000014107229 */ /* 0x000fe20000000810 */
[----:B------:R-:W-:Y:S01]  /*2b00*/  FSETP.GEU.AND P1, PT, |R5|, 6.5827683646048100446e-37, PT ;  /* 0x036000000500780b */ /* 0x000fe20003f2e200 */
[----:B------:R-:W-:Y:S02]  /*2b10*/  BSSY.RECONVERGENT B0, `(.L_x_26) ;  /* 0x0000016000007945 */ /* 0x000fe40003800200 */
[----:B0-----:R-:W-:-:S08]  /*2b20*/  DFMA R12, R10, -R8, 1 ;  /* 0x3ff000000a0c742b */ /* 0x001fd00000000808 */
[----:B------:R-:W-:-:S08]  /*2b30*/  DFMA R12, R12, R12, R12 ;  /* 0x0000000c0c0c722b */ /* 0x000fd0000000000c */
[----:B------:R-:W-:-:S08]  /*2b40*/  DFMA R12, R10, R12, R10 ;  /* 0x0000000c0a0c722b */ /* 0x000fd0000000000a */
[----:B------:R-:W-:-:S08]  /*2b50*/  DFMA R10, R12, -R8, 1 ;  /* 0x3ff000000c0a742b */ /* 0x000fd00000000808 */
[----:B------:R-:W-:Y:S01]  /*2b60*/  DFMA R10, R12, R10, R12 ;  /* 0x0000000a0c0a722b */ /* 0x000fe2000000000c */
[----:B-1----:R-:W-:-:S05]  /*2b70*/  IMAD.WIDE R12, R32, 0x8, R22 ;  /* 0x00000008200c7825 */ /* 0x002fca00078e0216 */
[----:B------:R0:W-:Y:S02]  /*2b80*/  STG.E.64 desc[UR6][R12.64], R16 ;  /* 0x000000100c007986 */ /* 0x0001e4000c101b06 */
[----:B------:R-:W-:-:S08]  /*2b90*/  DMUL R14, R10, R4 ;  /* 0x000000040a0e7228 */ /* 0x000fd00000000000 */
[----:B------:R-:W-:-:S08]  /*2ba0*/  DFMA R18, R14, -R8, R4 ;  /* 0x800000080e12722b */ /* 0x000fd00000000004 */
[----:B------:R-:W-:-:S10]  /*2bb0*/  DFMA R10, R10, R18, R14 ;  /* 0x000000120a0a722b */ /* 0x000fd4000000000e */
[----:B------:R-:W-:-:S05]  /*2bc0*/  FFMA R0, RZ, R9, R11 ;  /* 0x00000009ff007223 */ /* 0x000fca000000000b */
[----:B------:R-:W-:-:S13]  /*2bd0*/  FSETP.GT.AND P0, PT, |R0|, 1.469367938527859385e-39, PT ;  /* 0x001000000000780b */ /* 0x000fda0003f04200 */
[----:B0-----:R-:W-:Y:S05]  /*2be0*/  @P0 BRA P1, `(.L_x_27) ;  /* 0x0000000000200947 */ /* 0x001fea0000800000 */
        /* <DEDUP_REMOVED lines=8> */
.L_x_27:
[----:B------:R-:W-:Y:S05]  /*2c70*/  BSYNC.RECONVERGENT B0 ;  /* 0x0000000000007941 */ /* 0x000fea0003800200 */
.L_x_26:
[----:B------:R-:W0:Y:S01]  /*2c80*/  MUFU.RCP64H R13, R5 ;  /* 0x00000005000d7308 */ /* 0x000e220000001800 */
[----:B------:R-:W-:Y:S01]  /*2c90*/  IMAD.MOV.U32 R12, RZ, RZ, 0x1 ;  /* 0x00000001ff0c7424 */ /* 0x000fe200078e00ff */
[----:B------:R-:W1:Y:S01]  /*2ca0*/  LDC.64 R20, c[0x0][0x3c0] ;  /* 0x0000f000ff147b82 */ /* 0x000e620000000a00 */
[----:B------:R-:W-:Y:S01]  /*2cb0*/  FSETP.GEU.AND P1, PT, |R3|, 6.5827683646048100446e-37, PT ;  /* 0x036000000300780b */ /* 0x000fe20003f2e200 */
[----:B------:R-:W-:Y:S03]  /*2cc0*/  BSSY.RECONVERGENT B0, `(.L_x_28) ;  /* 0x0000016000007945 */ /* 0x000fe60003800200 */
        /* <DEDUP_REMOVED lines=21> */
.L_x_29:
[----:B------:R-:W-:Y:S05]  /*2e20*/  BSYNC.RECONVERGENT B0 ;  /* 0x0000000000007941 */ /* 0x000fea0003800200 */
.L_x_28:
[----:B------:R-:W0:Y:S01]  /*2e30*/  MUFU.RCP64H R3, R9 ;  /* 0x0000000900037308 */ /* 0x000e220000001800 */
[----:B------:R-:W-:Y:S01]  /*2e40*/  IMAD.MOV.U32 R2, RZ, RZ, 0x1 ;  /* 0x00000001ff027424 */ /* 0x000fe200078e00ff */
[----:B------:R-:W-:Y:S01]  /*2e50*/  FSETP.GEU.AND P1, PT, |R7|, 6.5827683646048100446e-37, PT ;  /* 0x036000000700780b */ /* 0x000fe20003f2e200 */
[----:B------:R-:W-:Y:S04]  /*2e60*/  BSSY.RECONVERGENT B0, `(.L_x_30) ;  /* 0x0000012000007945 */ /* 0x000fe80003800200 */
[----:B0-----:R-:W-:-:S08]  /*2e70*/  DFMA R4, R2, -R8, 1 ;  /* 0x3ff000000204742b */ /* 0x001fd00000000808 */
[----:B------:R-:W-:-:S08]  /*2e80*/  DFMA R4, R4, R4, R4 ;  /* 0x000000040404722b */ /* 0x000fd00000000004 */
[----:B------:R-:W-:-:S08]  /*2e90*/  DFMA R4, R2, R4, R2 ;  /* 0x000000040204722b */ /* 0x000fd00000000002 */
[----:B------:R-:W-:-:S08]  /*2ea0*/  DFMA R2, R4, -R8, 1 ;  /* 0x3ff000000402742b */ /* 0x000fd00000000808 */
[----:B------:R-:W-:-:S08]  /*2eb0*/  DFMA R4, R4, R2, R4 ;  /* 0x000000020404722b */ /* 0x000fd00000000004 */
[----:B------:R-:W-:-:S08]  /*2ec0*/  DMUL R14, R4, R6 ;  /* 0x00000006040e7228 */ /* 0x000fd00000000000 */
[----:B------:R-:W-:-:S08]  /*2ed0*/  DFMA R2, R14, -R8, R6 ;  /* 0x800000080e02722b */ /* 0x000fd00000000006 */
        /* <DEDUP_REMOVED lines=10> */
.L_x_31:
[----:B------:R-:W-:Y:S05]  /*2f80*/  BSYNC.RECONVERGENT B0 ;  /* 0x0000000000007941 */ /* 0x000fea0003800200 */
.L_x_30:
        /* <DEDUP_REMOVED lines=21> */
.L_x_33:
[----:B------:R-:W-:Y:S05]  /*30e0*/  BSYNC.RECONVERGENT B0 ;  /* 0x0000000000007941 */ /* 0x000fea0003800200 */
.L_x_32:
[----:B------:R-:W0:Y:S02]  /*30f0*/  LDC.64 R4, c[0x0][0x3c8] ;  /* 0x0000f200ff047b82 */ /* 0x000e240000000a00 */
[----:B0-----:R-:W-:-:S05]  /*3100*/  IMAD.WIDE R32, R32, 0x8, R4 ;  /* 0x0000000820207825 */ /* 0x001fca00078e0204 */
[----:B------:R-:W-:Y:S01]  /*3110*/  STG.E.64 desc[UR6][R32.64], R2 ;  /* 0x0000000220007986 */ /* 0x000fe2000c101b06 */
[----:B------:R-:W-:Y:S05]  /*3120*/  EXIT ;  /* 0x000000000000794d */ /* 0x000fea0003800000 */
        .weak           $__internal_0_$__cuda_sm20_div_rn_f64_full
        .type           $__internal_0_$__cuda_sm20_div_rn_f64_full,@function
        .size           $__internal_0_$__cuda_sm20_div_rn_f64_full,($__internal_1_$__cuda_sm20_dsqrt_rn_f64_mediumpath_v1 - $__internal_0_$__cuda_sm20_div_rn_f64_full)
$__internal_0_$__cuda_sm20_div_rn_f64_full:
[C---:B------:R-:W-:Y:S01]  /*3130*/  FSETP.GEU.AND P0, PT, |R15|.reuse, 1.469367938527859385e-39, PT ;  /* 0x001000000f00780b */ /* 0x040fe20003f0e200 */
[----:B------:R-:W-:Y:S01]  /*3140*/  IMAD.MOV.U32 R36, RZ, RZ, 0x1 ;  /* 0x00000001ff247424 */ /* 0x000fe200078e00ff */
[----:B------:R-:W-:Y:S01]  /*3150*/  LOP3.LUT R18, R15, 0x800fffff, RZ, 0xc0, !PT ;  /* 0x800fffff0f127812 */ /* 0x000fe200078ec0ff */
[----:B------:R-:W-:Y:S01]  /*3160*/  IMAD.MOV.U32 R33, RZ, RZ, 0x1ca00000 ;  /* 0x1ca00000ff217424 */ /* 0x000fe200078e00ff */
[C---:B------:R-:W-:Y:S01]  /*3170*/  FSETP.GEU.AND P3, PT, |R13|.reuse, 1.469367938527859385e-39, PT ;  /* 0x001000000d00780b */ /* 0x040fe20003f6e200 */
[----:B------:R-:W-:Y:S01]  /*3180*/  BSSY.RECONVERGENT B1, `(.L_x_34) ;  /* 0x0000052000017945 */ /* 0x000fe20003800200 */
[----:B------:R-:W-:Y:S01]  /*3190*/  LOP3.LUT R19, R18, 0x3ff00000, RZ, 0xfc, !PT ;  /* 0x3ff0000012137812 */ /* 0x000fe200078efcff */
[----:B------:R-:W-:Y:S01]  /*31a0*/  IMAD.MOV.U32 R18, RZ, RZ, R14 ;  /* 0x000000ffff127224 */ /* 0x000fe200078e000e */
[----:B------:R-:W-:Y:S02]  /*31b0*/  LOP3.LUT R11, R13, 0x7ff00000, RZ, 0xc0, !PT ;  /* 0x7ff000000d0b7812 */ /* 0x000fe400078ec0ff */
[----:B------:R-:W-:-:S03]  /*31c0*/  LOP3.LUT R39, R15, 0x7ff00000, RZ, 0xc0, !PT ;  /* 0x7ff000000f277812 */ /* 0x000fc600078ec0ff */
[----:B------:R-:W-:Y:S01]  /*31d0*/  @!P0 DMUL R18, R14, 8.98846567431157953865e+307 ;  /* 0x7fe000000e128828 */ /* 0x000fe20000000000 */
[----:B------:R-:W-:Y:S01]  /*31e0*/  ISETP.GE.U32.AND P2, PT, R11, R39, PT ;  /* 0x000000270b00720c */ /* 0x000fe20003f46070 */
[----:B------:R-:W-:Y:S02]  /*31f0*/  IMAD.MOV.U32 R38, RZ, RZ, R11 ;  /* 0x000000ffff267224 */ /* 0x000fe400078e000b */
[----:B------:R-:W-:Y:S01]  /*3200*/  @!P3 LOP3.LUT R30, R15, 0x7ff00000, RZ, 0xc0, !PT ;  /* 0x7ff000000f1eb812 */ /* 0x000fe200078ec0ff */
[----:B------:R-:W-:Y:S01]  /*3210*/  @!P3 IMAD.MOV.U32 R40, RZ, RZ, RZ ;  /* 0x000000ffff28b224 */ /* 0x000fe200078e00ff */
[----:B------:R-:W0:Y:S01]  /*3220*/  MUFU.RCP64H R37, R19 ;  /* 0x0000001300257308 */ /* 0x000e220000001800 */
[----:B------:R-:W-:Y:S02]  /*3230*/  SEL R31, R33, 0x63400000, !P2 ;  /* 0x63400000211f7807 */ /* 0x000fe40005000000 */
[----:B------:R-:W-:Y:S02]  /*3240*/  @!P3 ISETP.GE.U32.AND P4, PT, R11, R30, PT ;  /* 0x0000001e0b00b20c */ /* 0x000fe40003f86070 */
[----:B------:R-:W-:-:S02]  /*3250*/  LOP3.LUT R31, R31, 0x800fffff, R13, 0xf8, !PT ;  /* 0x800fffff1f1f7812 */ /* 0x000fc400078ef80d */
[----:B------:R-:W-:Y:S01]  /*3260*/  @!P0 LOP3.LUT R39, R19, 0x7ff00000, RZ, 0xc0, !PT ;  /* 0x7ff0000013278812 */ /* 0x000fe200078ec0ff */
[----:B0-----:R-:W-:-:S08]  /*3270*/  DFMA R34, R36, -R18, 1 ;  /* 0x3ff000002422742b */ /* 0x001fd00000000812 */
[----:B------:R-:W-:-:S08]  /*3280*/  DFMA R34, R34, R34, R34 ;  /* 0x000000222222722b */ /* 0x000fd00000000022 */
[----:B------:R-:W-:Y:S01]  /*3290*/  DFMA R36, R36, R34, R36 ;  /* 0x000000222424722b */ /* 0x000fe20000000024 */
[----:B------:R-:W-:-:S04]  /*32a0*/  @!P3 SEL R35, R33, 0x63400000, !P4 ;  /* 0x634000002123b807 */ /* 0x000fc80006000000 */
[----:B------:R-:W-:-:S03]  /*32b0*/  @!P3 LOP3.LUT R30, R35, 0x80000000, R13, 0xf8, !PT ;  /* 0x80000000231eb812 */ /* 0x000fc600078ef80d */
[----:B------:R-:W-:Y:S01]  /*32c0*/  DFMA R34, R36, -R18, 1 ;  /* 0x3ff000002422742b */ /* 0x000fe20000000812 */
[----:B------:R-:W-:Y:S01]  /*32d0*/  @!P3 LOP3.LUT R41, R30, 0x100000, RZ, 0xfc, !PT ;  /* 0x001000001e29b812 */ /* 0x000fe200078efcff */
[----:B------:R-:W-:-:S06]  /*32e0*/  IMAD.MOV.U32 R30, RZ, RZ, R12 ;  /* 0x000000ffff1e7224 */ /* 0x000fcc00078e000c */
[----:B------:R-:W-:Y:S02]  /*32f0*/  DFMA R34, R36, R34, R36 ;  /* 0x000000222422722b */ /* 0x000fe40000000024 */
[----:B------:R-:W-:Y:S01]  /*3300*/  @!P3 DFMA R30, R30, 2, -R40 ;  /* 0x400000001e1eb82b */ /* 0x000fe20000000828 */
[----:B------:R-:W-:-:S07]  /*3310*/  VIADD R41, R39, 0xffffffff ;  /* 0xffffffff27297836 */ /* 0x000fce0000000000 */
[----:B------:R-:W-:Y:S02]  /*3320*/  DMUL R36, R34, R30 ;  /* 0x0000001e22247228 */ /* 0x000fe40000000000 */
[----:B------:R-:W-:-:S05]  /*3330*/  @!P3 LOP3.LUT R38, R31, 0x7ff00000, RZ, 0xc0, !PT ;  /* 0x7ff000001f26b812 */ /* 0x000fca00078ec0ff */
[----:B------:R-:W-:Y:S01]  /*3340*/  VIADD R40, R38, 0xffffffff ;  /* 0xffffffff26287836 */ /* 0x000fe20000000000 */
[----:B------:R-:W-:-:S04]  /*3350*/  DFMA R42, R36, -R18, R30 ;  /* 0x80000012242a722b */ /* 0x000fc8000000001e */
[----:B------:R-:W-:-:S04]  /*3360*/  ISETP.GT.U32.AND P0, PT, R40, 0x7feffffe, PT ;  /* 0x7feffffe2800780c */ /* 0x000fc80003f04070 */
[----:B------:R-:W-:Y:S01]  /*3370*/  ISETP.GT.U32.OR P0, PT, R41, 0x7feffffe, P0 ;  /* 0x7feffffe2900780c */ /* 0x000fe20000704470 */
[----:B------:R-:W-:-:S12]  /*3380*/  DFMA R34, R34, R42, R36 ;  /* 0x0000002a2222722b */ /* 0x000fd80000000024 */
[----:B------:R-:W-:Y:S05]  /*3390*/  @P0 BRA `(.L_x_35) ;  /* 0x00000000006c0947 */ /* 0x000fea0003800000 */
[----:B------:R-:W-:Y:S01]  /*33a0*/  LOP3.LUT R12, R15, 0x7ff00000, RZ, 0xc0, !PT ;  /* 0x7ff000000f0c7812 */ /* 0x000fe200078ec0ff */
[----:B------:R-:W-:-:S03]  /*33b0*/  IMAD.MOV.U32 R38, RZ, RZ, RZ ;  /* 0x000000ffff267224 */ /* 0x000fc600078e00ff */
[CC--:B------:R-:W-:Y:S02]  /*33c0*/  VIADDMNMX R13, R11.reuse, -R12.reuse, 0xb9600000, !PT ;  /* 0xb96000000b0d7446 */ /* 0x0c0fe4000780090c */
[----:B------:R-:W-:Y:S02]  /*33d0*/  ISETP.GE.U32.AND P0, PT, R11, R12, PT ;  /* 0x0000000c0b00720c */ /* 0x000fe40003f06070 */
[----:B------:R-:W-:Y:S02]  /*33e0*/  VIMNMX R13, PT, PT, R13, 0x46a00000, PT ;  /* 0x46a000000d0d7848 */ /* 0x000fe40003fe0100 */
[----:B------:R-:W-:-:S05]  /*33f0*/  SEL R12, R33, 0x63400000, !P0 ;  /* 0x63400000210c7807 */ /* 0x000fca0004000000 */
[----:B------:R-:W-:-:S04]  /*3400*/  IMAD.IADD R12, R13, 0x1, -R12 ;  /* 0x000000010d0c7824 */ /* 0x000fc800078e0a0c */
[----:B------:R-:W-:-:S06]  /*3410*/  VIADD R39, R12, 0x7fe00000 ;  /* 0x7fe000000c277836 */ /* 0x000fcc0000000000 */
[----:B------:R-:W-:-:S10]  /*3420*/  DMUL R36, R34, R38 ;  /* 0x0000002622247228 */ /* 0x000fd40000000000 */
[----:B------:R-:W-:-:S13]  /*3430*/  FSETP.GTU.AND P0, PT, |R37|, 1.469367938527859385e-39, PT ;  /* 0x001000002500780b */ /* 0x000fda0003f0c200 */
[----:B------:R-:W-:Y:S05]  /*3440*/  @P0 BRA `(.L_x_36) ;  /* 0x0000000000940947 */ /* 0x000fea0003800000 */
[----:B------:R-:W-:Y:S01]  /*3450*/  DFMA R18, R34, -R18, R30 ;  /* 0x800000122212722b */ /* 0x000fe2000000001e */
[----:B------:R-:W-:-:S09]  /*3460*/  IMAD.MOV.U32 R38, RZ, RZ, RZ ;  /* 0x000000ffff267224 */ /* 0x000fd200078e00ff */
[C---:B------:R-:W-:Y:S02]  /*3470*/  FSETP.NEU.AND P0, PT, R19.reuse, RZ, PT ;  /* 0x000000ff1300720b */ /* 0x040fe40003f0d000 */
[----:B------:R-:W-:-:S04]  /*3480*/  LOP3.LUT R14, R19, 0x80000000, R15, 0x48, !PT ;  /* 0x80000000130e7812 */ /* 0x000fc800078e480f */
[----:B------:R-:W-:-:S07]  /*3490*/  LOP3.LUT R39, R14, R39, RZ, 0xfc, !PT ;  /* 0x000000270e277212 */ /* 0x000fce00078efcff */
[----:B------:R-:W-:Y:S05]  /*34a0*/  @!P0 BRA `(.L_x_36) ;  /* 0x00000000007c8947 */ /* 0x000fea0003800000 */
[----:B------:R-:W-:Y:S01]  /*34b0*/  IMAD.MOV R19, RZ, RZ, -R12 ;  /* 0x000000ffff137224 */ /* 0x000fe200078e0a0c */
[----:B------:R-:W-:Y:S01]  /*34c0*/  IADD3 R11, PT, PT, -R12, -0x43300000, RZ ;  /* 0xbcd000000c0b7810 */ /* 0x000fe20007ffe1ff */
[----:B------:R-:W-:-:S06]  /*34d0*/  IMAD.MOV.U32 R18, RZ, RZ, RZ ;  /* 0x000000ffff127224 */ /* 0x000fcc00078e00ff */
[----:B------:R-:W-:Y:S02]  /*34e0*/  DFMA R18, R36, -R18, R34 ;  /* 0x800000122412722b */ /* 0x000fe40000000022 */
[----:B------:R-:W-:-:S08]  /*34f0*/  DMUL.RP R34, R34, R38 ;  /* 0x0000002622227228 */ /* 0x000fd00000008000 */
[----:B------:R-:W-:Y:S02]  /*3500*/  FSETP.NEU.AND P0, PT, |R19|, R11, PT ;  /* 0x0000000b1300720b */ /* 0x000fe40003f0d200 */
[----:B------:R-:W-:Y:S02]  /*3510*/  LOP3.LUT R11, R35, R14, RZ, 0x3c, !PT ;  /* 0x0000000e230b7212 */ /* 0x000fe400078e3cff */
[----:B------:R-:W-:Y:S02]  /*3520*/  FSEL R36, R34, R36, !P0 ;  /* 0x0000002422247208 */ /* 0x000fe40004000000 */
[----:B------:R-:W-:Y:S01]  /*3530*/  FSEL R37, R11, R37, !P0 ;  /* 0x000000250b257208 */ /* 0x000fe20004000000 */
[----:B------:R-:W-:Y:S06]  /*3540*/  BRA `(.L_x_36) ;  /* 0x0000000000547947 */ /* 0x000fec0003800000 */
.L_x_35:
[----:B------:R-:W-:-:S14]  /*3550*/  DSETP.NAN.AND P0, PT, R12, R12, PT ;  /* 0x0000000c0c00722a */ /* 0x000fdc0003f08000 */
[----:B------:R-:W-:Y:S05]  /*3560*/  @P0 BRA `(.L_x_37) ;  /* 0x0000000000440947 */ /* 0x000fea0003800000 */
[----:B------:R-:W-:-:S14]  /*3570*/  DSETP.NAN.AND P0, PT, R14, R14, PT ;  /* 0x0000000e0e00722a */ /* 0x000fdc0003f08000 */
[----:B------:R-:W-:Y:S05]  /*3580*/  @P0 BRA `(.L_x_38) ;  /* 0x0000000000300947 */ /* 0x000fea0003800000 */
[----:B------:R-:W-:Y:S01]  /*3590*/  ISETP.NE.AND P0, PT, R38, R39, PT ;  /* 0x000000272600720c */ /* 0x000fe20003f05270 */
[----:B------:R-:W-:Y:S02]  /*35a0*/  IMAD.MOV.U32 R36, RZ, RZ, 0x0 ;  /* 0x00000000ff247424 */ /* 0x000fe400078e00ff */
[----:B------:R-:W-:-:S10]  /*35b0*/  IMAD.MOV.U32 R37, RZ, RZ, -0x80000 ;  /* 0xfff80000ff257424 */ /* 0x000fd400078e00ff */
[----:B------:R-:W-:Y:S05]  /*35c0*/  @!P0 BRA `(.L_x_36) ;  /* 0x0000000000348947 */ /* 0x000fea0003800000 */
[----:B------:R-:W-:Y:S02]  /*35d0*/  ISETP.NE.AND P0, PT, R38, 0x7ff00000, PT ;  /* 0x7ff000002600780c */ /* 0x000fe40003f05270 */
[----:B------:R-:W-:Y:S02]  /*35e0*/  LOP3.LUT R37, R13, 0x80000000, R15, 0x48, !PT ;  /* 0x800000000d257812 */ /* 0x000fe400078e480f */
[----:B------:R-:W-:-:S13]  /*35f0*/  ISETP.EQ.OR P0, PT, R39, RZ, !P0 ;  /* 0x000000ff2700720c */ /* 0x000fda0004702670 */
[----:B------:R-:W-:Y:S01]  /*3600*/  @P0 LOP3.LUT R11, R37, 0x7ff00000, RZ, 0xfc, !PT ;  /* 0x7ff00000250b0812 */ /* 0x000fe200078efcff */
[----:B------:R-:W-:Y:S02]  /*3610*/  @!P0 IMAD.MOV.U32 R36, RZ, RZ, RZ ;  /* 0x000000ffff248224 */ /* 0x000fe400078e00ff */
[----:B------:R-:W-:Y:S02]  /*3620*/  @P0 IMAD.MOV.U32 R36, RZ, RZ, RZ ;  /* 0x000000ffff240224 */ /* 0x000fe400078e00ff */
[----:B------:R-:W-:Y:S01]  /*3630*/  @P0 IMAD.MOV.U32 R37, RZ, RZ, R11 ;  /* 0x000000ffff250224 */ /* 0x000fe200078e000b */
[----:B------:R-:W-:Y:S06]  /*3640*/  BRA `(.L_x_36) ;  /* 0x0000000000147947 */ /* 0x000fec0003800000 */
.L_x_38:
[----:B------:R-:W-:Y:S01]  /*3650*/  LOP3.LUT R37, R15, 0x80000, RZ, 0xfc, !PT ;  /* 0x000800000f257812 */ /* 0x000fe200078efcff */
[----:B------:R-:W-:Y:S01]  /*3660*/  IMAD.MOV.U32 R36, RZ, RZ, R14 ;  /* 0x000000ffff247224 */ /* 0x000fe200078e000e */
[----:B------:R-:W-:Y:S06]  /*3670*/  BRA `(.L_x_36) ;  /* 0x0000000000087947 */ /* 0x000fec0003800000 */
.L_x_37:
[----:B------:R-:W-:Y:S01]  /*3680*/  LOP3.LUT R37, R13, 0x80000, RZ, 0xfc, !PT ;  /* 0x000800000d257812 */ /* 0x000fe200078efcff */
[----:B------:R-:W-:-:S07]  /*3690*/  IMAD.MOV.U32 R36, RZ, RZ, R12 ;  /* 0x000000ffff247224 */ /* 0x000fce00078e000c */
.L_x_36:
[----:B------:R-:W-:Y:S05]  /*36a0*/  BSYNC.RECONVERGENT B1 ;  /* 0x0000000000017941 */ /* 0x000fea0003800200 */
.L_x_34:
[----:B------:R-:W-:Y:S02]  /*36b0*/  IMAD.MOV.U32 R11, RZ, RZ, 0x0 ;  /* 0x00000000ff0b7424 */ /* 0x000fe400078e00ff */
[----:B------:R-:W-:Y:S02]  /*36c0*/  IMAD.MOV.U32 R14, RZ, RZ, R36 ;  /* 0x000000ffff0e7224 */ /* 0x000fe400078e0024 */
[----:B------:R-:W-:Y:S01]  /*36d0*/  IMAD.MOV.U32 R15, RZ, RZ, R37 ;  /* 0x000000ffff0f7224 */ /* 0x000fe200078e0025 */
[----:B------:R-:W-:Y:S06]  /*36e0*/  RET.REL.NODEC R10 `(_Z10XTI_kernelPtS_PjS0_S0_PdS1_S1_S1_S1_) ;  /* 0xffffffc80a447950 */ /* 0x000fec0003c3ffff */
        .weak           $__internal_1_$__cuda_sm20_dsqrt_rn_f64_mediumpath_v1
        .type           $__internal_1_$__cuda_sm20_dsqrt_rn_f64_mediumpath_v1,@function
        .size           $__internal_1_$__cuda_sm20_dsqrt_rn_f64_mediumpath_v1,($_Z10XTI_kernelPtS_PjS0_S0_PdS1_S1_S1_S1_$__internal_trig_reduction_slowpathd - $__internal_1_$__cuda_sm20_dsqrt_rn_f64_mediumpath_v1)
$__internal_1_$__cuda_sm20_dsqrt_rn_f64_mediumpath_v1:
[----:B------:R-:W-:Y:S01]  /*36f0*/  ISETP.GE.U32.AND P0, PT, R12, -0x3400000, PT ;  /* 0xfcc000000c00780c */ /* 0x000fe20003f06070 */
[----:B------:R-:W-:Y:S01]  /*3700*/  BSSY.RECONVERGENT B1, `(.L_x_39) ;  /* 0x0000026000017945 */ /* 0x000fe20003800200 */
[----:B------:R-:W-:Y:S02]  /*3710*/  IMAD.MOV.U32 R12, RZ, RZ, R26 ;  /* 0x000000ffff0c7224 */ /* 0x000fe400078e001a */
[----:B------:R-:W-:Y:S02]  /*3720*/  IMAD.MOV.U32 R13, RZ, RZ, R27 ;  /* 0x000000ffff0d7224 */ /* 0x000fe400078e001b */
[----:B------:R-:W-:-:S07]  /*3730*/  IMAD.MOV.U32 R14, RZ, RZ, R24 ;  /* 0x000000ffff0e7224 */ /* 0x000fce00078e0018 */
[----:B------:R-:W-:Y:S05]  /*3740*/  @!P0 BRA `(.L_x_40) ;  /* 0x0000000000208947 */ /* 0x000fea0003800000 */
[----:B------:R-:W-:-:S10]  /*3750*/  DFMA.RM R12, R12, R18, R14 ;  /* 0x000000120c0c722b */ /* 0x000fd4000000400e */
[----:B------:R-:W-:-:S05]  /*3760*/  IADD3 R14, P0, PT, R12, 0x1, RZ ;  /* 0x000000010c0e7810 */ /* 0x000fca0007f1e0ff */
[----:B------:R-:W-:-:S06]  /*3770*/  IMAD.X R15, RZ, RZ, R13, P0 ;  /* 0x000000ffff0f7224 */ /* 0x000fcc00000e060d */
[----:B------:R-:W-:-:S08]  /*3780*/  DFMA.RP R10, -R12, R14, R10 ;  /* 0x0000000e0c0a722b */ /* 0x000fd0000000810a */
[----:B------:R-:W-:-:S06]  /*3790*/  DSETP.GT.AND P0, PT, R10, RZ, PT ;  /* 0x000000ff0a00722a */ /* 0x000fcc0003f04000 */
[----:B------:R-:W-:Y:S02]  /*37a0*/  FSEL R12, R14, R12, P0 ;  /* 0x0000000c0e0c7208 */ /* 0x000fe40000000000 */
[----:B------:R-:W-:Y:S01]  /*37b0*/  FSEL R13, R15, R13, P0 ;  /* 0x0000000d0f0d7208 */ /* 0x000fe20000000000 */
[----:B------:R-:W-:Y:S06]  /*37c0*/  BRA `(.L_x_41) ;  /* 0x0000000000647947 */ /* 0x000fec0003800000 */
.L_x_40:
[----:B------:R-:W-:-:S14]  /*37d0*/  DSETP.NE.AND P0, PT, R10, RZ, PT ;  /* 0x000000ff0a00722a */ /* 0x000fdc0003f05000 */
[----:B------:R-:W-:Y:S05]  /*37e0*/  @!P0 BRA `(.L_x_42) ;  /* 0x0000000000588947 */ /* 0x000fea0003800000 */
[----:B------:R-:W-:-:S13]  /*37f0*/  ISETP.GE.AND P0, PT, R11, RZ, PT ;  /* 0x000000ff0b00720c */ /* 0x000fda0003f06270 */
[----:B------:R-:W-:Y:S02]  /*3800*/  @!P0 IMAD.MOV.U32 R12, RZ, RZ, 0x0 ;  /* 0x00000000ff0c8424 */ /* 0x000fe400078e00ff */
[----:B------:R-:W-:Y:S01]  /*3810*/  @!P0 IMAD.MOV.U32 R13, RZ, RZ, -0x80000 ;  /* 0xfff80000ff0d8424 */ /* 0x000fe200078e00ff */
[----:B------:R-:W-:Y:S06]  /*3820*/  @!P0 BRA `(.L_x_41) ;  /* 0x00000000004c8947 */ /* 0x000fec0003800000 */
[----:B------:R-:W-:-:S13]  /*3830*/  ISETP.GT.AND P0, PT, R11, 0x7fefffff, PT ;  /* 0x7fefffff0b00780c */ /* 0x000fda0003f04270 */
[----:B------:R-:W-:Y:S05]  /*3840*/  @P0 BRA `(.L_x_42) ;  /* 0x0000000000400947 */ /* 0x000fea0003800000 */
[----:B------:R-:W-:Y:S01]  /*3850*/  DMUL R10, R10, 8.11296384146066816958e+31 ;  /* 0x469000000a0a7828 */ /* 0x000fe20000000000 */
[----:B------:R-:W-:Y:S02]  /*3860*/  IMAD.MOV.U32 R12, RZ, RZ, RZ ;  /* 0x000000ffff0c7224 */ /* 0x000fe400078e00ff */
[----:B------:R-:W-:Y:S02]  /*3870*/  IMAD.MOV.U32 R18, RZ, RZ, 0x0 ;  /* 0x00000000ff127424 */ /* 0x000fe400078e00ff */
[----:B------:R-:W-:Y:S01]  /*3880*/  IMAD.MOV.U32 R19, RZ, RZ, 0x3fd80000 ;  /* 0x3fd80000ff137424 */ /* 0x000fe200078e00ff */
[----:B------:R-:W0:Y:S02]  /*3890*/  MUFU.RSQ64H R13, R11 ;  /* 0x0000000b000d7308 */ /* 0x000e240000001c00 */
[----:B0-----:R-:W-:-:S08]  /*38a0*/  DMUL R14, R12, R12 ;  /* 0x0000000c0c0e7228 */ /* 0x001fd00000000000 */
[----:B------:R-:W-:-:S08]  /*38b0*/  DFMA R14, R10, -R14, 1 ;  /* 0x3ff000000a0e742b */ /* 0x000fd0000000080e */
[----:B------:R-:W-:Y:S02]  /*38c0*/  DFMA R18, R14, R18, 0.5 ;  /* 0x3fe000000e12742b */ /* 0x000fe40000000012 */
[----:B------:R-:W-:-:S08]  /*38d0*/  DMUL R14, R12, R14 ;  /* 0x0000000e0c0e7228 */ /* 0x000fd00000000000 */
[----:B------:R-:W-:-:S08]  /*38e0*/  DFMA R14, R18, R14, R12 ;  /* 0x0000000e120e722b */ /* 0x000fd0000000000c */
[----:B------:R-:W-:Y:S02]  /*38f0*/  DMUL R12, R10, R14 ;  /* 0x0000000e0a0c7228 */ /* 0x000fe40000000000 */
[----:B------:R-:W-:-:S06]  /*3900*/  VIADD R15, R15, 0xfff00000 ;  /* 0xfff000000f0f7836 */ /* 0x000fcc0000000000 */
[----:B------:R-:W-:-:S08]  /*3910*/  DFMA R18, R12, -R12, R10 ;  /* 0x8000000c0c12722b */ /* 0x000fd0000000000a */
[----:B------:R-:W-:-:S10]  /*3920*/  DFMA R12, R14, R18, R12 ;  /* 0x000000120e0c722b */ /* 0x000fd4000000000c */
[----:B------:R-:W-:Y:S01]  /*3930*/  VIADD R13, R13, 0xfcb00000 ;  /* 0xfcb000000d0d7836 */ /* 0x000fe20000000000 */
[----:B------:R-:W-:Y:S06]  /*3940*/  BRA `(.L_x_41) ;  /* 0x0000000000047947 */ /* 0x000fec0003800000 */
.L_x_42:
[----:B------:R-:W-:-:S11]  /*3950*/  DADD R12, R10, R10 ;  /* 0x000000000a0c7229 */ /* 0x000fd6000000000a */
.L_x_41:
[----:B------:R-:W-:Y:S05]  /*3960*/  BSYNC.RECONVERGENT B1 ;  /* 0x0000000000017941 */ /* 0x000fea0003800200 */
.L_x_39:
[----:B------:R-:W-:Y:S02]  /*3970*/  IMAD.MOV.U32 R9, RZ, RZ, 0x0 ;  /* 0x00000000ff097424 */ /* 0x000fe400078e00ff */
[----:B------:R-:W-:Y:S02]  /*3980*/  IMAD.MOV.U32 R10, RZ, RZ, R12 ;  /* 0x000000ffff0a7224 */ /* 0x000fe400078e000c */
[----:B------:R-:W-:Y:S01]  /*3990*/  IMAD.MOV.U32 R11, RZ, RZ, R13 ;  /* 0x000000ffff0b7224 */ /* 0x000fe200078e000d */
[----:B------:R-:W-:Y:S06]  /*39a0*/  RET.REL.NODEC R8 `(_Z10XTI_kernelPtS_PjS0_S0_PdS1_S1_S1_S1_) ;  /* 0xffffffc408947950 */ /* 0x000fec0003c3ffff */
        .type           $_Z10XTI_kernelPtS_PjS0_S0_PdS1_S1_S1_S1_$__internal_trig_reduction_slowpathd,@function
        .size           $_Z10XTI_kernelPtS_PjS0_S0_PdS1_S1_S1_S1_$__internal_trig_reduction_slowpathd,(.L_x_50 - $_Z10XTI_kernelPtS_PjS0_S0_PdS1_S1_S1_S1_$__internal_trig_reduction_slowpathd)
$_Z10XTI_kernelPtS_PjS0_S0_PdS1_S1_S1_S1_$__internal_trig_reduction_slowpathd:
[----:B------:R-:W-:Y:S01]  /*39b0*/  SHF.R.U32.HI R39, RZ, 0x14, R37 ;  /* 0x00000014ff277819 */ /* 0x000fe20000011625 */
[----:B------:R-:W-:-:S03]  /*39c0*/  IMAD.MOV.U32 R10, RZ, RZ, RZ ;  /* 0x000000ffff0a7224 */ /* 0x000fc600078e00ff */
[----:B------:R-:W-:-:S04]  /*39d0*/  LOP3.LUT R9, R39, 0x7ff, RZ, 0xc0, !PT ;  /* 0x000007ff27097812 */ /* 0x000fc800078ec0ff */
[----:B------:R-:W-:-:S13]  /*39e0*/  ISETP.NE.AND P0, PT, R9, 0x7ff, PT ;  /* 0x000007ff0900780c */ /* 0x000fda0003f05270 */
[----:B------:R-:W-:Y:S05]  /*39f0*/  @!P0 BRA `(.L_x_43) ;  /* 0x0000000800548947 */ /* 0x000fea0003800000 */
[----:B------:R-:W-:Y:S01]  /*3a00*/  VIADD R9, R9, 0xfffffc00 ;  /* 0xfffffc0009097836 */ /* 0x000fe20000000000 */
[----:B------:R-:W-:-:S04]  /*3a10*/  CS2R R44, SRZ ;  /* 0x00000000002c7805 */ /* 0x000fc8000001ff00 */
[----:B------:R-:W-:Y:S02]  /*3a20*/  SHF.R.U32.HI R10, RZ, 0x6, R9 ;  /* 0x00000006ff0a7819 */ /* 0x000fe40000011609 */
[----:B------:R-:W-:Y:S02]  /*3a30*/  ISETP.GE.U32.AND P0, PT, R9, 0x80, PT ;  /* 0x000000800900780c */ /* 0x000fe40003f06070 */
[C---:B------:R-:W-:Y:S02]  /*3a40*/  IADD3 R15, PT, PT, -R10.reuse, 0x13, RZ ;  /* 0x000000130a0f7810 */ /* 0x040fe40007ffe1ff */
[----:B------:R-:W-:Y:S02]  /*3a50*/  IADD3 R14, PT, PT, -R10, 0xf, RZ ;  /* 0x0000000f0a0e7810 */ /* 0x000fe40007ffe1ff */
[----:B------:R-:W-:-:S04]  /*3a60*/  SEL R15, R15, 0x12, P0 ;  /* 0x000000120f0f7807 */ /* 0x000fc80000000000 */
[----:B------:R-:W-:-:S13]  /*3a70*/  ISETP.GE.AND P0, PT, R14, R15, PT ;  /* 0x0000000f0e00720c */ /* 0x000fda0003f06270 */
[----:B------:R-:W-:Y:S05]  /*3a80*/  @P0 BRA `(.L_x_44) ;  /* 0x0000000000a80947 */ /* 0x000fea0003800000 */
[C---:B------:R-:W-:Y:S01]  /*3a90*/  SHF.L.U64.HI R9, R8.reuse, 0xb, R37 ;  /* 0x0000000b08097819 */ /* 0x040fe20000010225 */
[----:B------:R-:W-:Y:S01]  /*3aa0*/  IMAD.SHL.U32 R8, R8, 0x800, RZ ;  /* 0x0000080008087824 */ /* 0x000fe200078e00ff */
[----:B------:R-:W-:Y:S02]  /*3ab0*/  IADD3 R15, PT, PT, RZ, -R10, -R15 ;  /* 0x8000000aff0f7210 */ /* 0x000fe40007ffe80f */
[----:B------:R-:W-:Y:S02]  /*3ac0*/  CS2R R44, SRZ ;  /* 0x00000000002c7805 */ /* 0x000fe4000001ff00 */
[----:B------:R-:W-:Y:S01]  /*3ad0*/  LOP3.LUT R9, R9, 0x80000000, RZ, 0xfc, !PT ;  /* 0x8000000009097812 */ /* 0x000fe200078efcff */
[----:B------:R-:W0:Y:S01]  /*3ae0*/  LDCU.64 UR12, c[0x0][0x358] ;  /* 0x00006b00ff0c77ac */ /* 0x000e220008000a00 */
[----:B------:R-:W-:-:S05]  /*3af0*/  UMOV UR4, URZ ;  /* 0x000000ff00047c82 */ /* 0x000fca0008000000 */
.L_x_45:
[----:B------:R-:W1:Y:S02]  /*3b00*/  LDC.64 R10, c[0x4][RZ] ;  /* 0x01000000ff0a7b82 */ /* 0x000e640000000a00 */
[----:B-1----:R-:W-:-:S06]  /*3b10*/  IMAD.WIDE R34, R14, 0x8, R10 ;  /* 0x000000080e227825 */ /* 0x002fcc00078e020a */
[----:B0-----:R-:W2:Y:S01]  /*3b20*/  LDG.E.64.CONSTANT R34, desc[UR12][R34.64] ;  /* 0x0000000c22227981 */ /* 0x001ea2000c1e9b00 */
[----:B------:R-:W-:Y:S01]  /*3b30*/  IMAD.MOV.U32 R12, RZ, RZ, R44 ;  /* 0x000000ffff0c7224 */ /* 0x000fe200078e002c */
[----:B------:R-:W-:Y:S01]  /*3b40*/  ULEA UR11, UR4, UR5, 0x3 ;  /* 0x00000005040b7291 */ /* 0x000fe2000f8e18ff */
[----:B------:R-:W-:Y:S01]  /*3b50*/  IMAD.MOV.U32 R13, RZ, RZ, R45 ;  /* 0x000000ffff0d7224 */ /* 0x000fe200078e002d */
[----:B------:R-:W-:Y:S01]  /*3b60*/  UIADD3 UR4, UPT, UPT, UR4, 0x1, URZ ;  /* 0x0000000104047890 */ /* 0x000fe2000fffe0ff */
[----:B------:R-:W-:Y:S02]  /*3b70*/  VIADD R15, R15, 0x1 ;  /* 0x000000010f0f7836 */ /* 0x000fe40000000000 */
[----:B------:R-:W-:Y:S02]  /*3b80*/  VIADD R14, R14, 0x1 ;  /* 0x000000010e0e7836 */ /* 0x000fe40000000000 */
[----:B--2---:R-:W-:-:S04]  /*3b90*/  IMAD.WIDE.U32 R12, P3, R34, R8, R12 ;  /* 0x00000008220c7225 */ /* 0x004fc8000786000c */
[C---:B------:R-:W-:Y:S02]  /*3ba0*/  IMAD R11, R34.reuse, R9, RZ ;  /* 0x00000009220b7224 */ /* 0x040fe400078e02ff */
[----:B------:R-:W-:Y:S02]  /*3bb0*/  IMAD R10, R35, R8, RZ ;  /* 0x00000008230a7224 */ /* 0x000fe400078e02ff */
[----:B------:R-:W-:Y:S01]  /*3bc0*/  IMAD.MOV.U32 R44, RZ, RZ, R12 ;  /* 0x000000ffff2c7224 */ /* 0x000fe200078e000c */
[----:B------:R-:W-:Y:S01]  /*3bd0*/  IADD3 R11, P0, PT, R11, R13, RZ ;  /* 0x0000000d0b0b7210 */ /* 0x000fe20007f1e0ff */
[----:B------:R-:W-:-:S03]  /*3be0*/  IMAD.HI.U32 R13, R34, R9, RZ ;  /* 0x00000009220d7227 */ /* 0x000fc600078e00ff */
[----:B------:R-:W-:Y:S01]  /*3bf0*/  IADD3 R45, P1, PT, R10, R11, RZ ;  /* 0x0000000b0a2d7210 */ /* 0x000fe20007f3e0ff */
[----:B------:R-:W-:-:S04]  /*3c00*/  IMAD.HI.U32 R10, R35, R8, RZ ;  /* 0x00000008230a7227 */ /* 0x000fc800078e00ff */
[----:B------:R-:W-:Y:S01]  /*3c10*/  IMAD.X R13, RZ, RZ, R13, P3 ;  /* 0x000000ffff0d7224 */ /* 0x000fe200018e060d */
[----:B------:R0:W-:Y:S01]  /*3c20*/  STL.64 [UR11], R44 ;  /* 0x0000002cff007987 */ /* 0x0001e20008100a0b */
[----:B------:R-:W-:-:S03]  /*3c30*/  IMAD.HI.U32 R11, R35, R9, RZ ;  /* 0x00000009230b7227 */ /* 0x000fc600078e00ff */
[----:B------:R-:W-:Y:S01]  /*3c40*/  IADD3.X R13, P0, PT, R10, R13, RZ, P0, !PT ;  /* 0x0000000d0a0d7210 */ /* 0x000fe2000071e4ff */
[----:B------:R-:W-:-:S04]  /*3c50*/  IMAD R12, R35, R9, RZ ;  /* 0x00000009230c7224 */ /* 0x000fc800078e02ff */
[----:B------:R-:W-:Y:S01]  /*3c60*/  IMAD.X R11, RZ, RZ, R11, P0 ;  /* 0x000000ffff0b7224 */ /* 0x000fe200000e060b */
[----:B------:R-:W-:Y:S02]  /*3c70*/  ISETP.NE.AND P0, PT, R15, -0xf, PT ;  /* 0xfffffff10f00780c */ /* 0x000fe40003f05270 */
[----:B------:R-:W-:-:S05]  /*3c80*/  IADD3.X R12, P1, PT, R12, R13, RZ, P1, !PT ;  /* 0x0000000d0c0c7210 */ /* 0x000fca0000f3e4ff */
[----:B------:R-:W-:Y:S02]  /*3c90*/  IMAD.X R13, RZ, RZ, R11, P1 ;  /* 0x000000ffff0d7224 */ /* 0x000fe400008e060b */
[----:B0-----:R-:W-:Y:S02]  /*3ca0*/  IMAD.MOV.U32 R44, RZ, RZ, R12 ;  /* 0x000000ffff2c7224 */ /* 0x001fe400078e000c */
[----:B------:R-:W-:Y:S02]  /*3cb0*/  IMAD.MOV.U32 R45, RZ, RZ, R13 ;  /* 0x000000ffff2d7224 */ /* 0x000fe400078e000d */
[----:B------:R-:W-:Y:S05]  /*3cc0*/  @P0 BRA `(.L_x_45) ;  /* 0xfffffffc008c0947 */ /* 0x000fea000383ffff */
[----:B------:R-:W-:-:S05]  /*3cd0*/  LOP3.LUT R8, R39, 0x7ff, RZ, 0xc0, !PT ;  /* 0x000007ff27087812 */ /* 0x000fca00078ec0ff */
[----:B------:R-:W-:-:S05]  /*3ce0*/  VIADD R8, R8, 0xfffffc00 ;  /* 0xfffffc0008087836 */ /* 0x000fca0000000000 */
[----:B------:R-:W-:Y:S02]  /*3cf0*/  SHF.R.U32.HI R9, RZ, 0x6, R8 ;  /* 0x00000006ff097819 */ /* 0x000fe40000011608 */
[----:B------:R-:W-:Y:S02]  /*3d00*/  ISETP.GE.U32.AND P0, PT, R8, 0x80, PT ;  /* 0x000000800800780c */ /* 0x000fe40003f06070 */
[----:B------:R-:W-:-:S04]  /*3d10*/  IADD3 R9, PT, PT, -R9, 0x13, RZ ;  /* 0x0000001309097810 */ /* 0x000fc80007ffe1ff */
[----:B------:R-:W-:-:S07]  /*3d20*/  SEL R14, R9, 0x12, P0 ;  /* 0x00000012090e7807 */ /* 0x000fce0000000000 */
.L_x_44:
[C---:B------:R-:W-:Y:S02]  /*3d30*/  LOP3.LUT R8, R39.reuse, 0x7ff, RZ, 0xc0, !PT ;  /* 0x000007ff27087812 */ /* 0x040fe400078ec0ff */
[----:B------:R-:W-:-:S03]  /*3d40*/  LOP3.LUT P0, R39, R39, 0x3f, RZ, 0xc0, !PT ;  /* 0x0000003f27277812 */ /* 0x000fc6000780c0ff */
[----:B------:R-:W-:-:S05]  /*3d50*/  VIADD R8, R8, 0xfffffc00 ;  /* 0xfffffc0008087836 */ /* 0x000fca0000000000 */
[----:B------:R-:W-:-:S05]  /*3d60*/  SHF.R.U32.HI R9, RZ, 0x6, R8 ;  /* 0x00000006ff097819 */ /* 0x000fca0000011608 */
[----:B------:R-:W-:-:S04]  /*3d70*/  IMAD.IADD R14, R9, 0x1, R14 ;  /* 0x00000001090e7824 */ /* 0x000fc800078e020e */
[----:B------:R-:W-:-:S05]  /*3d80*/  IMAD.U32 R36, R14, 0x8, R1 ;  /* 0x000000080e247824 */ /* 0x000fca00078e0001 */
[----:B------:R0:W-:Y:S04]  /*3d90*/  STL.64 [R36+-0x78], R44 ;  /* 0xffff882c24007387 */ /* 0x0001e80000100a00 */
[----:B------:R-:W2:Y:S04]  /*3da0*/  @P0 LDL.64 R12, [R1+0x8] ;  /* 0x00000800010c0983 */ /* 0x000ea80000100a00 */
[----:B------:R-:W3:Y:S04]  /*3db0*/  LDL.64 R8, [R1+0x10] ;  /* 0x0000100001087983 */ /* 0x000ee80000100a00 */
[----:B------:R-:W0:Y:S01]  /*3dc0*/  LDL.64 R10, [R1+0x18] ;  /* 0x00001800010a7983 */ /* 0x000e220000100a00 */
[----:B--2---:R-:W-:-:S02]  /*3dd0*/  @P0 SHF.R.U64 R35, R12, 0x1, R13 ;  /* 0x000000010c230819 */ /* 0x004fc4000000120d */
[----:B------:R-:W-:Y:S02]  /*3de0*/  @P0 SHF.R.U32.HI R41, RZ, 0x1, R13 ;  /* 0x00000001ff290819 */ /* 0x000fe4000001160d */
[----:B------:R-:W-:Y:S02]  /*3df0*/  @P0 LOP3.LUT R12, R39, 0x3f, RZ, 0x3c, !PT ;  /* 0x0000003f270c0812 */ /* 0x000fe400078e3cff */
[C---:B---3--:R-:W-:Y:S02]  /*3e00*/  @P0 SHF.L.U32 R34, R8.reuse, R39, RZ ;  /* 0x0000002708220219 */ /* 0x048fe400000006ff */
[----:B------:R-:W-:Y:S02]  /*3e10*/  @P0 SHF.R.U64 R35, R35, R12, R41 ;  /* 0x0000000c23230219 */ /* 0x000fe40000001229 */
[--C-:B------:R-:W-:Y:S02]  /*3e20*/  @P0 SHF.R.U32.HI R13, RZ, 0x1, R9.reuse ;  /* 0x00000001ff0d0819 */ /* 0x100fe40000011609 */
[----:B------:R-:W-:-:S02]  /*3e30*/  @P0 SHF.R.U64 R14, R8, 0x1, R9 ;  /* 0x00000001080e0819 */ /* 0x000fc40000001209 */
[----:B------:R-:W-:Y:S02]  /*3e40*/  @P0 SHF.L.U64.HI R15, R8, R39, R9 ;  /* 0x00000027080f0219 */ /* 0x000fe40000010209 */
[-C--:B------:R-:W-:Y:S02]  /*3e50*/  @P0 SHF.R.U32.HI R38, RZ, R12.reuse, R41 ;  /* 0x0000000cff260219 */ /* 0x080fe40000011629 */
[----:B------:R-:W-:Y:S02]  /*3e60*/  @P0 LOP3.LUT R8, R34, R35, RZ, 0xfc, !PT ;  /* 0x0000002322080212 */ /* 0x000fe400078efcff */
[----:B0-----:R-:W-:Y:S02]  /*3e70*/  @P0 SHF.L.U32 R36, R10, R39, RZ ;  /* 0x000000270a240219 */ /* 0x001fe400000006ff */
[----:B------:R-:W-:Y:S02]  /*3e80*/  @P0 SHF.R.U64 R41, R14, R12, R13 ;  /* 0x0000000c0e290219 */ /* 0x000fe4000000120d */
[----:B------:R-:W-:-:S02]  /*3e90*/  @P0 LOP3.LUT R9, R15, R38, RZ, 0xfc, !PT ;  /* 0x000000260f090212 */ /* 0x000fc400078efcff */
[----:B------:R-:W-:Y:S01]  /*3ea0*/  @P0 SHF.R.U32.HI R14, RZ, R12, R13 ;  /* 0x0000000cff0e0219 */ /* 0x000fe2000001160d */
[----:B------:R-:W-:Y:S01]  /*3eb0*/  IMAD.SHL.U32 R12, R8, 0x4, RZ ;  /* 0x00000004080c7824 */ /* 0x000fe200078e00ff */
[----:B------:R-:W-:Y:S02]  /*3ec0*/  @P0 SHF.L.U64.HI R39, R10, R39, R11 ;  /* 0x000000270a270219 */ /* 0x000fe4000001020b */
[----:B------:R-:W-:Y:S02]  /*3ed0*/  @P0 LOP3.LUT R10, R36, R41, RZ, 0xfc, !PT ;  /* 0x00000029240a0212 */ /* 0x000fe400078efcff */
[----:B------:R-:W-:Y:S02]  /*3ee0*/  SHF.L.U64.HI R8, R8, 0x2, R9 ;  /* 0x0000000208087819 */ /* 0x000fe40000010209 */
[----:B------:R-:W-:Y:S02]  /*3ef0*/  @P0 LOP3.LUT R11, R39, R14, RZ, 0xfc, !PT ;  /* 0x0000000e270b0212 */ /* 0x000fe400078efcff */
[----:B------:R-:W-:-:S02]  /*3f00*/  SHF.L.W.U32.HI R9, R9, 0x2, R10 ;  /* 0x0000000209097819 */ /* 0x000fc40000010e0a */
[----:B------:R-:W-:Y:S02]  /*3f10*/  IADD3 RZ, P0, PT, RZ, -R12, RZ ;  /* 0x8000000cffff7210 */ /* 0x000fe40007f1e0ff */
[----:B------:R-:W-:Y:S02]  /*3f20*/  LOP3.LUT R15, RZ, R8, RZ, 0x33, !PT ;  /* 0x00000008ff0f7212 */ /* 0x000fe400078e33ff */
[----:B------:R-:W-:Y:S02]  /*3f30*/  SHF.L.W.U32.HI R10, R10, 0x2, R11 ;  /* 0x000000020a0a7819 */ /* 0x000fe40000010e0b */
[----:B------:R-:W-:Y:S02]  /*3f40*/  LOP3.LUT R14, RZ, R9, RZ, 0x33, !PT ;  /* 0x00000009ff0e7212 */ /* 0x000fe400078e33ff */
[----:B------:R-:W-:Y:S02]  /*3f50*/  IADD3.X R15, P0, PT, RZ, R15, RZ, P0, !PT ;  /* 0x0000000fff0f7210 */ /* 0x000fe4000071e4ff */
[----:B------:R-:W-:-:S02]  /*3f60*/  LOP3.LUT R13, RZ, R10, RZ, 0x33, !PT ;  /* 0x0000000aff0d7212 */ /* 0x000fc400078e33ff */
[----:B------:R-:W-:Y:S02]  /*3f70*/  IADD3.X R14, P1, PT, RZ, R14, RZ, P0, !PT ;  /* 0x0000000eff0e7210 */ /* 0x000fe4000073e4ff */
[----:B------:R-:W-:-:S03]  /*3f80*/  ISETP.GT.U32.AND P3, PT, R9, -0x1, PT ;  /* 0xffffffff0900780c */ /* 0x000fc60003f64070 */
[----:B------:R-:W-:Y:S01]  /*3f90*/  IMAD.X R13, RZ, RZ, R13, P1 ;  /* 0x000000ffff0d7224 */ /* 0x000fe200008e060d */
[----:B------:R-:W-:-:S04]  /*3fa0*/  ISETP.GT.AND.EX P0, PT, R10, -0x1, PT, P3 ;  /* 0xffffffff0a00780c */ /* 0x000fc80003f04330 */
[----:B------:R-:W-:Y:S02]  /*3fb0*/  SEL R13, R10, R13, P0 ;  /* 0x0000000d0a0d7207 */ /* 0x000fe40000000000 */
[----:B------:R-:W-:Y:S02]  /*3fc0*/  SEL R14, R9, R14, P0 ;  /* 0x0000000e090e7207 */ /* 0x000fe40000000000 */
[----:B------:R-:W-:Y:S02]  /*3fd0*/  ISETP.NE.U32.AND P1, PT, R13, RZ, PT ;  /* 0x000000ff0d00720c */ /* 0x000fe40003f25070 */
[----:B------:R-:W-:Y:S02]  /*3fe0*/  SEL R15, R8, R15, P0 ;  /* 0x0000000f080f7207 */ /* 0x000fe40000000000 */
[----:B------:R-:W-:Y:S01]  /*3ff0*/  SEL R35, R14, R13, !P1 ;  /* 0x0000000d0e237207 */ /* 0x000fe20004800000 */
[----:B------:R-:W-:-:S03]  /*4000*/  @!P0 IMAD.MOV R12, RZ, RZ, -R12 ;  /* 0x000000ffff0c8224 */ /* 0x000fc600078e0a0c */
[----:B------:R-:W0:Y:S02]  /*4010*/  FLO.U32 R9, R35 ;  /* 0x0000002300097300 */ /* 0x000e2400000e0000 */
[C---:B0-----:R-:W-:Y:S02]  /*4020*/  IADD3 R34, PT, PT, -R9.reuse, 0x1f, RZ ;  /* 0x0000001f09227810 */ /* 0x041fe40007ffe1ff */
[----:B------:R-:W-:-:S03]  /*4030*/  IADD3 R9, PT, PT, -R9, 0x3f, RZ ;  /* 0x0000003f09097810 */ /* 0x000fc60007ffe1ff */
[----:B------:R-:W-:-:S05]  /*4040*/  @P1 IMAD.MOV R9, RZ, RZ, R34 ;  /* 0x000000ffff091224 */ /* 0x000fca00078e0222 */
[----:B------:R-:W-:-:S13]  /*4050*/  ISETP.NE.AND P1, PT, R9, RZ, PT ;  /* 0x000000ff0900720c */ /* 0x000fda0003f25270 */
[----:B------:R-:W-:Y:S05]  /*4060*/  @!P1 BRA `(.L_x_46) ;  /* 0x0000000000289947 */ /* 0x000fea0003800000 */
[C---:B------:R-:W-:Y:S02]  /*4070*/  LOP3.LUT R35, R9.reuse, 0x3f, RZ, 0xc0, !PT ;  /* 0x0000003f09237812 */ /* 0x040fe400078ec0ff */
[--C-:B------:R-:W-:Y:S02]  /*4080*/  SHF.R.U64 R12, R12, 0x1, R15.reuse ;  /* 0x000000010c0c7819 */ /* 0x100fe4000000120f */
[----:B------:R-:W-:Y:S02]  /*4090*/  SHF.R.U32.HI R15, RZ, 0x1, R15 ;  /* 0x00000001ff0f7819 */ /* 0x000fe4000001160f */
[----:B------:R-:W-:Y:S02]  /*40a0*/  LOP3.LUT R8, R9, 0x3f, RZ, 0xc, !PT ;  /* 0x0000003f09087812 */ /* 0x000fe400078e0cff */
[CC--:B------:R-:W-:Y:S02]  /*40b0*/  SHF.L.U64.HI R13, R14.reuse, R35.reuse, R13 ;  /* 0x000000230e0d7219 */ /* 0x0c0fe4000001020d */
[----:B------:R-:W-:-:S02]  /*40c0*/  SHF.L.U32 R14, R14, R35, RZ ;  /* 0x000000230e0e7219 */ /* 0x000fc400000006ff */
[-CC-:B------:R-:W-:Y:S02]  /*40d0*/  SHF.R.U64 R35, R12, R8.reuse, R15.reuse ;  /* 0x000000080c237219 */ /* 0x180fe4000000120f */
[----:B------:R-:W-:Y:S02]  /*40e0*/  SHF.R.U32.HI R8, RZ, R8, R15 ;  /* 0x00000008ff087219 */ /* 0x000fe4000001160f */
[----:B------:R-:W-:Y:S02]  /*40f0*/  LOP3.LUT R14, R14, R35, RZ, 0xfc, !PT ;  /* 0x000000230e0e7212 */ /* 0x000fe400078efcff */
[----:B------:R-:W-:-:S07]  /*4100*/  LOP3.LUT R13, R13, R8, RZ, 0xfc, !PT ;  /* 0x000000080d0d7212 */ /* 0x000fce00078efcff */
.L_x_46:
[----:B------:R-:W-:Y:S01]  /*4110*/  IMAD.WIDE.U32 R38, R14, 0x2168c235, RZ ;  /* 0x2168c2350e267825 */ /* 0x000fe200078e00ff */
[----:B------:R-:W-:-:S03]  /*4120*/  SHF.R.U32.HI R11, RZ, 0x1e, R11 ;  /* 0x0000001eff0b7819 */ /* 0x000fc6000001160b */
[----:B------:R-:W-:Y:S01]  /*4130*/  IMAD.MOV.U32 R34, RZ, RZ, R39 ;  /* 0x000000ffff227224 */ /* 0x000fe200078e0027 */
[----:B------:R-:W-:Y:S01]  /*4140*/  IADD3 RZ, P1, PT, R38, R38, RZ ;  /* 0x0000002626ff7210 */ /* 0x000fe20007f3e0ff */
[----:B------:R-:W-:Y:S01]  /*4150*/  IMAD.MOV.U32 R35, RZ, RZ, RZ ;  /* 0x000000ffff237224 */ /* 0x000fe200078e00ff */
[----:B------:R-:W-:Y:S01]  /*4160*/  LEA.HI R10, R10, R11, RZ, 0x1 ;  /* 0x0000000b0a0a7211 */ /* 0x000fe200078f08ff */
[----:B------:R-:W-:-:S04]  /*4170*/  IMAD.HI.U32 R8, R13, -0x36f0255e, RZ ;  /* 0xc90fdaa20d087827 */ /* 0x000fc800078e00ff */
[----:B------:R-:W-:-:S04]  /*4180*/  IMAD.WIDE.U32 R34, R14, -0x36f0255e, R34 ;  /* 0xc90fdaa20e227825 */ /* 0x000fc800078e0022 */
[C---:B------:R-:W-:Y:S02]  /*4190*/  IMAD R15, R13.reuse, -0x36f0255e, RZ ;  /* 0xc90fdaa20d0f7824 */ /* 0x040fe400078e02ff */
[----:B------:R-:W-:-:S04]  /*41a0*/  IMAD.WIDE.U32 R34, P3, R13, 0x2168c235, R34 ;  /* 0x2168c2350d227825 */ /* 0x000fc80007860022 */
[----:B------:R-:W-:Y:S01]  /*41b0*/  IMAD.X R8, RZ, RZ, R8, P3 ;  /* 0x000000ffff087224 */ /* 0x000fe200018e0608 */
[----:B------:R-:W-:Y:S02]  /*41c0*/  IADD3 R15, P3, PT, R15, R35, RZ ;  /* 0x000000230f0f7210 */ /* 0x000fe40007f7e0ff */
[----:B------:R-:W-:Y:S02]  /*41d0*/  IADD3.X RZ, P1, PT, R34, R34, RZ, P1, !PT ;  /* 0x0000002222ff7210 */ /* 0x000fe40000f3e4ff */
[C---:B------:R-:W-:Y:S01]  /*41e0*/  ISETP.GT.U32.AND P4, PT, R15.reuse, RZ, PT ;  /* 0x000000ff0f00720c */ /* 0x040fe20003f84070 */
[----:B------:R-:W-:Y:S01]  /*41f0*/  IMAD.X R13, RZ, RZ, R8, P3 ;  /* 0x000000ffff0d7224 */ /* 0x000fe200018e0608 */
[----:B------:R-:W-:-:S04]  /*4200*/  IADD3.X R8, P3, PT, R15, R15, RZ, P1, !PT ;  /* 0x0000000f0f087210 */ /* 0x000fc80000f7e4ff */
[C---:B------:R-:W-:Y:S01]  /*4210*/  ISETP.GT.AND.EX P1, PT, R13.reuse, RZ, PT, P4 ;  /* 0x000000ff0d00720c */ /* 0x040fe20003f24340 */
[----:B------:R-:W-:-:S03]  /*4220*/  IMAD.X R12, R13, 0x1, R13, P3 ;  /* 0x000000010d0c7824 */ /* 0x000fc600018e060d */
[----:B------:R-:W-:Y:S02]  /*4230*/  SEL R8, R8, R15, P1 ;  /* 0x0000000f08087207 */ /* 0x000fe40000800000 */
[----:B------:R-:W-:Y:S02]  /*4240*/  SEL R12, R12, R13, P1 ;  /* 0x0000000d0c0c7207 */ /* 0x000fe40000800000 */
[----:B------:R-:W-:Y:S02]  /*4250*/  IADD3 R13, P3, PT, R8, 0x1, RZ ;  /* 0x00000001080d7810 */ /* 0x000fe40007f7e0ff */
[----:B------:R-:W-:Y:S02]  /*4260*/  SEL R8, RZ, 0xffffffff, !P1 ;  /* 0xffffffffff087807 */ /* 0x000fe40004800000 */
[----:B------:R-:W-:Y:S01]  /*4270*/  LOP3.LUT P1, R14, R37, 0x80000000, RZ, 0xc0, !PT ;  /* 0x80000000250e7812 */ /* 0x000fe2000782c0ff */
[----:B------:R-:W-:Y:S02]  /*4280*/  IMAD.X R12, RZ, RZ, R12, P3 ;  /* 0x000000ffff0c7224 */ /* 0x000fe400018e060c */
[----:B------:R-:W-:Y:S01]  /*4290*/  IMAD.IADD R8, R8, 0x1, -R9 ;  /* 0x0000000108087824 */ /* 0x000fe200078e0a09 */
[----:B------:R-:W-:-:S02]  /*42a0*/  @!P0 LOP3.LUT R14, R14, 0x80000000, RZ, 0x3c, !PT ;  /* 0x800000000e0e8812 */ /* 0x000fc400078e3cff */
[----:B------:R-:W-:Y:S01]  /*42b0*/  SHF.R.U64 R13, R13, 0xa, R12 ;  /* 0x0000000a0d0d7819 */ /* 0x000fe2000000120c */
[----:B------:R-:W-:-:S03]  /*42c0*/  IMAD.SHL.U32 R9, R8, 0x100000, RZ ;  /* 0x0010000008097824 */ /* 0x000fc600078e00ff */
[----:B------:R-:W-:-:S03]  /*42d0*/  IADD3 R13, P3, PT, R13, 0x1, RZ ;  /* 0x000000010d0d7810 */ /* 0x000fc60007f7e0ff */
[----:B------:R-:W-:Y:S01]  /*42e0*/  @P1 IMAD.MOV R10, RZ, RZ, -R10 ;  /* 0x000000ffff0a1224 */ /* 0x000fe200078e0a0a */
[----:B------:R-:W-:-:S04]  /*42f0*/  LEA.HI.X R12, R12, RZ, RZ, 0x16, P3 ;  /* 0x000000ff0c0c7211 */ /* 0x000fc800018fb4ff */
[--C-:B------:R-:W-:Y:S02]  /*4300*/  SHF.R.U64 R13, R13, 0x1, R12.reuse ;  /* 0x000000010d0d7819 */ /* 0x100fe4000000120c */
[----:B------:R-:W-:Y:S02]  /*4310*/  SHF.R.U32.HI R12, RZ, 0x1, R12 ;  /* 0x00000001ff0c7819 */ /* 0x000fe4000001160c */
[----:B------:R-:W-:-:S04]  /*4320*/  IADD3 R8, P3, P4, RZ, RZ, R13 ;  /* 0x000000ffff087210 */ /* 0x000fc80007c7e00d */
[----:B------:R-:W-:-:S04]  /*4330*/  IADD3.X R9, PT, PT, R9, 0x3fe00000, R12, P3, P4 ;  /* 0x3fe0000009097810 */ /* 0x000fc80001fe840c */
[----:B------:R-:W-:-:S07]  /*4340*/  LOP3.LUT R37, R9, R14, RZ, 0xfc, !PT ;  /* 0x0000000e09257212 */ /* 0x000fce00078efcff */
.L_x_43:
[----:B------:R-:W-:Y:S02]  /*4350*/  IMAD.MOV.U32 R41, RZ, RZ, 0x0 ;  /* 0x00000000ff297424 */ /* 0x000fe400078e00ff */
[----:B------:R-:W-:Y:S02]  /*4360*/  IMAD.MOV.U32 R9, RZ, RZ, R37 ;  /* 0x000000ffff097224 */ /* 0x000fe400078e0025 */
[----:B------:R-:W-:Y:S05]  /*4370*/  RET.REL.NODEC R40 `(_Z10XTI_kernelPtS_PjS0_S0_PdS1_S1_S1_S1_) ;  /* 0xffffffbc28207950 */ /* 0x000fea0003c3ffff */
.L_x_47:
[----:B------:R-:W-:-:S00]  /*4380*/  BRA `(.L_x_47) ;  /* 0xfffffffc00fc7947 */ /* 0x000fc0000383ffff */
[----:B------:R-:W-:-:S00]  /*4390*/  NOP ;  /* 0x0000000000007918 */ /* 0x000fc00000000000 */
        /* <DEDUP_REMOVED lines=14> */
.L_x_50:


//--------------------- .nv.global.init           --------------------------
	.section	.nv.global.init,"aw",@progbits
	.align	16
.nv.global.init:
	.type		__cudart_sin_cos_coeffs,@object
	.size		__cudart_sin_cos_coeffs,(__cudart_i2opi_d - __cudart_sin_cos_coeffs)
__cudart_sin_cos_coeffs:
        /*0000*/ 	.byte	0x46, 0xd2, 0xb0, 0x2c, 0xf1, 0xe5, 0x5a, 0xbe, 0x92, 0xe3, 0xac, 0x69, 0xe3, 0x1d, 0xc7, 0x3e
        /*0010*/ 	.byte	0xa1, 0x62, 0xdb, 0x19, 0xa0, 0x01, 0x2a, 0xbf, 0x18, 0x08, 0x11, 0x11, 0x11, 0x11, 0x81, 0x3f
        /*0020*/ 	.byte	0x54, 0x55, 0x55, 0x55, 0x55, 0x55, 0xc5, 0xbf, 0x00, 0x00, 0x00, 0x00, 0x00, 0x00, 0x00, 0x00
        /*0030*/ 	.byte	0x00, 0x00, 0x00, 0x00, 0x00, 0x00, 0x00, 0x00, 0x64, 0x81, 0xfd, 0x20, 0x83, 0xff, 0xa8, 0xbd
        /*0040*/ 	.byte	0x28, 0x85, 0xef, 0xc1, 0xa7, 0xee, 0x21, 0x3e, 0xd9, 0xe6, 0x06, 0x8e, 0x4f, 0x7e, 0x92, 0xbe
        /*0050*/ 	.byte	0xe9, 0xbc, 0xdd, 0x19, 0xa0, 0x01, 0xfa, 0x3e, 0x47, 0x5d, 0xc1, 0x16, 0x6c, 0xc1, 0x56, 0xbf
        /*0060*/ 	.byte	0x51, 0x55, 0x55, 0x55, 0x55, 0x55, 0xa5, 0x3f, 0x00, 0x00, 0x00, 0x00, 0x00, 0x00, 0xe0, 0xbf
        /*0070*/ 	.byte	0x00, 0x00, 0x00, 0x00, 0x00, 0x00, 0xf0, 0x3f, 0x00, 0x00, 0x00, 0x00, 0x00, 0x00, 0x00, 0x00
	.type		__cudart_i2opi_d,@object
	.size		__cudart_i2opi_d,(.L_0 - __cudart_i2opi_d)
__cudart_i2opi_d:
        /* <DEDUP_REMOVED lines=9> */
.L_0:


//--------------------- .nv.shared.reserved.0     --------------------------
	.section	.nv.shared.reserved.0,"aw",@nobits
	.weak		__nv_reservedSMEM_offset_0_alias
	.size		__nv_reservedSMEM_offset_0_alias, 0, 64
	.other		__nv_reservedSMEM_offset_0_alias,@"STO_CUDA_RESERVED_SHARED STV_DEFAULT"
__nv_reservedSMEM_offset_0_alias:
	.zero		0
	.zero		64


//--------------------- .nv.constant0._Z10XTI_kernelPtS_PjS0_S0_PdS1_S1_S1_S1_ --------------------------
	.section	.nv.constant0._Z10XTI_kernelPtS_PjS0_S0_PdS1_S1_S1_S1_,"a",@progbits
	.sectionflags	@""
	.align	4
.nv.constant0._Z10XTI_kernelPtS_PjS0_S0_PdS1_S1_S1_S1_:
	.zero		976


//--------------------- SYMBOLS --------------------------

	.type		.nv.reservedSmem.offset0,@object
	.size		.nv.reservedSmem.offset0,0x4
